//
// Generated by NVIDIA NVVM Compiler
//
// Compiler Build ID: CL-36424714
// Cuda compilation tools, release 13.0, V13.0.88
// Based on NVVM 20.0.0
//

.version 9.0
.target sm_100
.address_size 64

	// .globl	_Z16FW_simple_kernelPsxi
.extern .shared .align 16 .b8 lmem[];

.visible .entry _Z16FW_simple_kernelPsxi(
	.param .u64 .ptr .align 1 _Z16FW_simple_kernelPsxi_param_0,
	.param .u64 _Z16FW_simple_kernelPsxi_param_1,
	.param .u32 _Z16FW_simple_kernelPsxi_param_2
)
{
	.reg .pred 	%p<3>;
	.reg .b16 	%rs<4>;
	.reg .b32 	%r<15>;
	.reg .b64 	%rd<19>;

	ld.param.u64 	%rd4, [_Z16FW_simple_kernelPsxi_param_0];
	ld.param.u64 	%rd6, [_Z16FW_simple_kernelPsxi_param_1];
	ld.param.u32 	%r1, [_Z16FW_simple_kernelPsxi_param_2];
	mov.u32 	%r2, %ctaid.x;
	mov.u32 	%r3, %ntid.x;
	mov.u32 	%r4, %tid.x;
	mad.lo.s32 	%r5, %r2, %r3, %r4;
	mov.u32 	%r6, %ctaid.y;
	mov.u32 	%r7, %ntid.y;
	mov.u32 	%r8, %tid.y;
	mad.lo.s32 	%r9, %r6, %r7, %r8;
	cvt.s64.s32 	%rd1, %r5;
	cvt.u64.u32 	%rd2, %r9;
	max.s64 	%rd7, %rd1, %rd2;
	setp.ge.s64 	%p1, %rd7, %rd6;
	@%p1 bra 	$L__BB0_3;
	cvta.to.global.u64 	%rd8, %rd4;
	mul.lo.s64 	%rd9, %rd6, %rd1;
	add.s64 	%rd10, %rd9, %rd2;
	shl.b64 	%rd11, %rd10, 1;
	add.s64 	%rd3, %rd8, %rd11;
	ld.global.s16 	%r11, [%rd3];
	cvt.s64.s32 	%rd12, %r1;
	add.s64 	%rd13, %rd9, %rd12;
	shl.b64 	%rd14, %rd13, 1;
	add.s64 	%rd15, %rd8, %rd14;
	ld.global.u16 	%rs1, [%rd15];
	mad.lo.s64 	%rd16, %rd6, %rd12, %rd2;
	shl.b64 	%rd17, %rd16, 1;
	add.s64 	%rd18, %rd8, %rd17;
	ld.global.u16 	%rs2, [%rd18];
	cvt.s32.s16 	%r12, %rs1;
	cvt.s32.s16 	%r13, %rs2;
	add.s32 	%r14, %r13, %r12;
	setp.ge.s32 	%p2, %r14, %r11;
	@%p2 bra 	$L__BB0_3;
	add.s16 	%rs3, %rs2, %rs1;
	st.global.u16 	[%rd3], %rs3;
$L__BB0_3:
	ret;

}
	// .globl	_Z22FW_simple_kernel_pitchPsxxi
.visible .entry _Z22FW_simple_kernel_pitchPsxxi(
	.param .u64 .ptr .align 1 _Z22FW_simple_kernel_pitchPsxxi_param_0,
	.param .u64 _Z22FW_simple_kernel_pitchPsxxi_param_1,
	.param .u64 _Z22FW_simple_kernel_pitchPsxxi_param_2,
	.param .u32 _Z22FW_simple_kernel_pitchPsxxi_param_3
)
{
	.reg .pred 	%p<3>;
	.reg .b16 	%rs<4>;
	.reg .b32 	%r<14>;
	.reg .b64 	%rd<17>;

	ld.param.u64 	%rd6, [_Z22FW_simple_kernel_pitchPsxxi_param_0];
	ld.param.u64 	%rd7, [_Z22FW_simple_kernel_pitchPsxxi_param_1];
	ld.param.u64 	%rd8, [_Z22FW_simple_kernel_pitchPsxxi_param_2];
	ld.param.s32 	%rd2, [_Z22FW_simple_kernel_pitchPsxxi_param_3];
	cvta.to.global.u64 	%rd10, %rd6;
	mov.u32 	%r1, %ctaid.x;
	mov.u32 	%r2, %ntid.x;
	mov.u32 	%r3, %tid.x;
	mad.lo.s32 	%r4, %r1, %r2, %r3;
	mov.u32 	%r5, %ctaid.y;
	mov.u32 	%r6, %ntid.y;
	mov.u32 	%r7, %tid.y;
	mad.lo.s32 	%r8, %r5, %r6, %r7;
	cvt.s64.s32 	%rd11, %r4;
	mad.lo.s64 	%rd1, %rd7, %rd11, %rd10;
	mad.lo.s64 	%rd3, %rd7, %rd2, %rd10;
	cvt.u64.u32 	%rd4, %r8;
	max.s64 	%rd12, %rd11, %rd4;
	setp.ge.s64 	%p1, %rd12, %rd8;
	@%p1 bra 	$L__BB1_3;
	shl.b64 	%rd13, %rd4, 1;
	add.s64 	%rd5, %rd1, %rd13;
	ld.global.s16 	%r10, [%rd5];
	shl.b64 	%rd14, %rd2, 1;
	add.s64 	%rd15, %rd1, %rd14;
	ld.global.u16 	%rs1, [%rd15];
	add.s64 	%rd16, %rd3, %rd13;
	ld.global.u16 	%rs2, [%rd16];
	cvt.s32.s16 	%r11, %rs1;
	cvt.s32.s16 	%r12, %rs2;
	add.s32 	%r13, %r12, %r11;
	setp.ge.s32 	%p2, %r13, %r10;
	@%p2 bra 	$L__BB1_3;
	add.s16 	%rs3, %rs2, %rs1;
	st.global.u16 	[%rd5], %rs3;
$L__BB1_3:
	ret;

}
	// .globl	_Z27FW_simple_kernel_vectorizedP6short4xi
.visible .entry _Z27FW_simple_kernel_vectorizedP6short4xi(
	.param .u64 .ptr .align 1 _Z27FW_simple_kernel_vectorizedP6short4xi_param_0,
	.param .u64 _Z27FW_simple_kernel_vectorizedP6short4xi_param_1,
	.param .u32 _Z27FW_simple_kernel_vectorizedP6short4xi_param_2
)
{
	.reg .pred 	%p<4>;
	.reg .b16 	%rs<18>;
	.reg .b32 	%r<13>;
	.reg .b64 	%rd<23>;

	ld.param.u64 	%rd4, [_Z27FW_simple_kernel_vectorizedP6short4xi_param_0];
	ld.param.u64 	%rd5, [_Z27FW_simple_kernel_vectorizedP6short4xi_param_1];
	ld.param.u32 	%r1, [_Z27FW_simple_kernel_vectorizedP6short4xi_param_2];
	mov.u32 	%r2, %ctaid.x;
	mov.u32 	%r3, %ntid.x;
	mov.u32 	%r4, %tid.x;
	mad.lo.s32 	%r5, %r2, %r3, %r4;
	mov.u32 	%r6, %ctaid.y;
	mov.u32 	%r7, %ntid.y;
	mov.u32 	%r8, %tid.y;
	mad.lo.s32 	%r9, %r6, %r7, %r8;
	cvt.s64.s32 	%rd1, %r5;
	setp.le.s64 	%p1, %rd5, %rd1;
	cvt.u64.u32 	%rd2, %r9;
	shr.s64 	%rd6, %rd5, 2;
	setp.le.s64 	%p2, %rd6, %rd2;
	or.pred  	%p3, %p1, %p2;
	@%p3 bra 	$L__BB2_2;
	cvta.to.global.u64 	%rd7, %rd4;
	mul.lo.s64 	%rd8, %rd6, %rd1;
	add.s64 	%rd9, %rd8, %rd2;
	shl.b64 	%rd10, %rd9, 3;
	add.s64 	%rd11, %rd7, %rd10;
	ld.global.v4.u16 	{%rs1, %rs2, %rs3, %rs4}, [%rd11];
	cvt.s64.s32 	%rd12, %r1;
	mad.lo.s64 	%rd13, %rd6, %rd12, %rd2;
	shl.b64 	%rd14, %rd13, 3;
	add.s64 	%rd15, %rd7, %rd14;
	ld.global.v4.u16 	{%rs5, %rs6, %rs7, %rs8}, [%rd15];
	shr.s32 	%r11, %r1, 2;
	cvt.s64.s32 	%rd16, %r11;
	add.s64 	%rd17, %rd8, %rd16;
	shl.b64 	%rd18, %rd17, 3;
	add.s64 	%rd19, %rd7, %rd18;
	shl.b32 	%r12, %r1, 1;
	cvt.u64.u32 	%rd20, %r12;
	and.b64  	%rd21, %rd20, 6;
	add.s64 	%rd22, %rd19, %rd21;
	ld.global.u16 	%rs9, [%rd22];
	add.s16 	%rs10, %rs9, %rs5;
	add.s16 	%rs11, %rs9, %rs6;
	add.s16 	%rs12, %rs9, %rs7;
	add.s16 	%rs13, %rs9, %rs8;
	min.s16 	%rs14, %rs10, %rs1;
	min.s16 	%rs15, %rs11, %rs2;
	min.s16 	%rs16, %rs12, %rs3;
	min.s16 	%rs17, %rs13, %rs4;
	st.global.v4.u16 	[%rd11], {%rs14, %rs15, %rs16, %rs17};
$L__BB2_2:
	ret;

}
	// .globl	_Z33FW_simple_kernel_vectorized_pitchP6short4xxi
.visible .entry _Z33FW_simple_kernel_vectorized_pitchP6short4xxi(
	.param .u64 .ptr .align 1 _Z33FW_simple_kernel_vectorized_pitchP6short4xxi_param_0,
	.param .u64 _Z33FW_simple_kernel_vectorized_pitchP6short4xxi_param_1,
	.param .u64 _Z33FW_simple_kernel_vectorized_pitchP6short4xxi_param_2,
	.param .u32 _Z33FW_simple_kernel_vectorized_pitchP6short4xxi_param_3
)
{
	.reg .pred 	%p<4>;
	.reg .b16 	%rs<18>;
	.reg .b32 	%r<13>;
	.reg .b64 	%rd<20>;

	ld.param.u64 	%rd3, [_Z33FW_simple_kernel_vectorized_pitchP6short4xxi_param_0];
	ld.param.u64 	%rd4, [_Z33FW_simple_kernel_vectorized_pitchP6short4xxi_param_1];
	ld.param.u64 	%rd5, [_Z33FW_simple_kernel_vectorized_pitchP6short4xxi_param_2];
	ld.param.u32 	%r1, [_Z33FW_simple_kernel_vectorized_pitchP6short4xxi_param_3];
	mov.u32 	%r2, %ctaid.x;
	mov.u32 	%r3, %ntid.x;
	mov.u32 	%r4, %tid.x;
	mad.lo.s32 	%r5, %r2, %r3, %r4;
	mov.u32 	%r6, %ctaid.y;
	mov.u32 	%r7, %ntid.y;
	mov.u32 	%r8, %tid.y;
	mad.lo.s32 	%r9, %r6, %r7, %r8;
	cvt.s64.s32 	%rd1, %r5;
	setp.le.s64 	%p1, %rd5, %rd1;
	cvt.u64.u32 	%rd2, %r9;
	shr.s64 	%rd6, %rd5, 2;
	setp.le.s64 	%p2, %rd6, %rd2;
	or.pred  	%p3, %p1, %p2;
	@%p3 bra 	$L__BB3_2;
	cvta.to.global.u64 	%rd8, %rd3;
	mad.lo.s64 	%rd9, %rd4, %rd1, %rd8;
	cvt.s64.s32 	%rd10, %r1;
	mad.lo.s64 	%rd11, %rd4, %rd10, %rd8;
	shl.b64 	%rd12, %rd2, 3;
	add.s64 	%rd13, %rd9, %rd12;
	ld.global.v4.u16 	{%rs1, %rs2, %rs3, %rs4}, [%rd13];
	add.s64 	%rd14, %rd11, %rd12;
	ld.global.v4.u16 	{%rs5, %rs6, %rs7, %rs8}, [%rd14];
	shr.s32 	%r11, %r1, 2;
	mul.wide.s32 	%rd15, %r11, 8;
	add.s64 	%rd16, %rd9, %rd15;
	shl.b32 	%r12, %r1, 1;
	cvt.u64.u32 	%rd17, %r12;
	and.b64  	%rd18, %rd17, 6;
	add.s64 	%rd19, %rd16, %rd18;
	ld.global.u16 	%rs9, [%rd19];
	add.s16 	%rs10, %rs9, %rs5;
	add.s16 	%rs11, %rs9, %rs6;
	add.s16 	%rs12, %rs9, %rs7;
	add.s16 	%rs13, %rs9, %rs8;
	min.s16 	%rs14, %rs10, %rs1;
	min.s16 	%rs15, %rs11, %rs2;
	min.s16 	%rs16, %rs12, %rs3;
	min.s16 	%rs17, %rs13, %rs4;
	st.global.v4.u16 	[%rd13], {%rs14, %rs15, %rs16, %rs17};
$L__BB3_2:
	ret;

}
	// .globl	_Z17blocked_FW_phase1Psxii
.visible .entry _Z17blocked_FW_phase1Psxii(
	.param .u64 .ptr .align 1 _Z17blocked_FW_phase1Psxii_param_0,
	.param .u64 _Z17blocked_FW_phase1Psxii_param_1,
	.param .u32 _Z17blocked_FW_phase1Psxii_param_2,
	.param .u32 _Z17blocked_FW_phase1Psxii_param_3
)
{
	.reg .pred 	%p<11>;
	.reg .b16 	%rs<23>;
	.reg .b32 	%r<57>;
	.reg .b64 	%rd<12>;

	ld.param.u64 	%rd2, [_Z17blocked_FW_phase1Psxii_param_0];
	ld.param.u64 	%rd3, [_Z17blocked_FW_phase1Psxii_param_1];
	ld.param.u32 	%r31, [_Z17blocked_FW_phase1Psxii_param_2];
	ld.param.u32 	%r30, [_Z17blocked_FW_phase1Psxii_param_3];
	cvta.to.global.u64 	%rd4, %rd2;
	mov.u32 	%r32, %tid.y;
	mov.u32 	%r1, %tid.x;
	mul.lo.s32 	%r33, %r30, %r31;
	cvt.s64.s32 	%rd5, %r33;
	cvt.u64.u32 	%rd6, %r32;
	cvt.u64.u32 	%rd7, %r1;
	add.s64 	%rd8, %rd5, %rd6;
	add.s64 	%rd9, %rd5, %rd7;
	mad.lo.s64 	%rd10, %rd8, %rd3, %rd9;
	shl.b64 	%rd11, %rd10, 1;
	add.s64 	%rd1, %rd4, %rd11;
	ld.global.u16 	%rs6, [%rd1];
	mul.lo.s32 	%r2, %r30, %r32;
	add.s32 	%r34, %r2, %r1;
	shl.b32 	%r35, %r34, 1;
	mov.u32 	%r36, lmem;
	add.s32 	%r3, %r36, %r35;
	st.shared.u16 	[%r3], %rs6;
	bar.sync 	0;
	setp.lt.s32 	%p1, %r30, 1;
	@%p1 bra 	$L__BB4_17;
	and.b32  	%r4, %r30, 3;
	setp.lt.u32 	%p2, %r30, 4;
	mov.b32 	%r53, 0;
	@%p2 bra 	$L__BB4_12;
	and.b32  	%r53, %r30, 2147483644;
	neg.s32 	%r52, %r53;
	shl.b32 	%r7, %r30, 1;
	shl.b32 	%r38, %r1, 1;
	add.s32 	%r51, %r36, %r38;
	shl.b32 	%r9, %r30, 3;
	shl.b32 	%r10, %r30, 2;
	mul.lo.s32 	%r11, %r30, 6;
	shl.b32 	%r40, %r2, 1;
	add.s32 	%r41, %r40, %r36;
	add.s32 	%r50, %r41, 4;
$L__BB4_3:
	ld.shared.u16 	%rs7, [%r50+-4];
	ld.shared.u16 	%rs8, [%r51];
	add.s16 	%rs1, %rs8, %rs7;
	ld.shared.u16 	%rs9, [%r3];
	setp.le.s16 	%p3, %rs9, %rs1;
	@%p3 bra 	$L__BB4_5;
	st.shared.u16 	[%r3], %rs1;
$L__BB4_5:
	bar.sync 	0;
	ld.shared.u16 	%rs10, [%r50+-2];
	add.s32 	%r42, %r51, %r7;
	ld.shared.u16 	%rs11, [%r42];
	add.s16 	%rs2, %rs11, %rs10;
	ld.shared.u16 	%rs12, [%r3];
	setp.le.s16 	%p4, %rs12, %rs2;
	@%p4 bra 	$L__BB4_7;
	st.shared.u16 	[%r3], %rs2;
$L__BB4_7:
	bar.sync 	0;
	ld.shared.u16 	%rs13, [%r50];
	add.s32 	%r43, %r51, %r10;
	ld.shared.u16 	%rs14, [%r43];
	add.s16 	%rs3, %rs14, %rs13;
	ld.shared.u16 	%rs15, [%r3];
	setp.le.s16 	%p5, %rs15, %rs3;
	@%p5 bra 	$L__BB4_9;
	st.shared.u16 	[%r3], %rs3;
$L__BB4_9:
	bar.sync 	0;
	ld.shared.u16 	%rs16, [%r50+2];
	add.s32 	%r44, %r51, %r11;
	ld.shared.u16 	%rs17, [%r44];
	add.s16 	%rs4, %rs17, %rs16;
	ld.shared.u16 	%rs18, [%r3];
	setp.le.s16 	%p6, %rs18, %rs4;
	@%p6 bra 	$L__BB4_11;
	st.shared.u16 	[%r3], %rs4;
$L__BB4_11:
	bar.sync 	0;
	add.s32 	%r52, %r52, 4;
	add.s32 	%r51, %r51, %r9;
	add.s32 	%r50, %r50, 8;
	setp.ne.s32 	%p7, %r52, 0;
	@%p7 bra 	$L__BB4_3;
$L__BB4_12:
	setp.eq.s32 	%p8, %r4, 0;
	@%p8 bra 	$L__BB4_17;
	mad.lo.s32 	%r45, %r53, %r30, %r1;
	shl.b32 	%r46, %r45, 1;
	add.s32 	%r56, %r36, %r46;
	shl.b32 	%r21, %r30, 1;
	add.s32 	%r48, %r53, %r2;
	shl.b32 	%r49, %r48, 1;
	add.s32 	%r55, %r36, %r49;
	neg.s32 	%r54, %r4;
$L__BB4_14:
	.pragma "nounroll";
	ld.shared.u16 	%rs19, [%r55];
	ld.shared.u16 	%rs20, [%r56];
	add.s16 	%rs5, %rs20, %rs19;
	ld.shared.u16 	%rs21, [%r3];
	setp.le.s16 	%p9, %rs21, %rs5;
	@%p9 bra 	$L__BB4_16;
	st.shared.u16 	[%r3], %rs5;
$L__BB4_16:
	bar.sync 	0;
	add.s32 	%r56, %r56, %r21;
	add.s32 	%r55, %r55, 2;
	add.s32 	%r54, %r54, 1;
	setp.ne.s32 	%p10, %r54, 0;
	@%p10 bra 	$L__BB4_14;
$L__BB4_17:
	bar.sync 	0;
	ld.shared.u16 	%rs22, [%r3];
	st.global.u16 	[%rd1], %rs22;
	ret;

}
	// .globl	_Z23blocked_FW_phase1_pitchPsxxii
.visible .entry _Z23blocked_FW_phase1_pitchPsxxii(
	.param .u64 .ptr .align 1 _Z23blocked_FW_phase1_pitchPsxxii_param_0,
	.param .u64 _Z23blocked_FW_phase1_pitchPsxxii_param_1,
	.param .u64 _Z23blocked_FW_phase1_pitchPsxxii_param_2,
	.param .u32 _Z23blocked_FW_phase1_pitchPsxxii_param_3,
	.param .u32 _Z23blocked_FW_phase1_pitchPsxxii_param_4
)
{
	.reg .pred 	%p<11>;
	.reg .b16 	%rs<23>;
	.reg .b32 	%r<57>;
	.reg .b64 	%rd<13>;

	ld.param.u64 	%rd2, [_Z23blocked_FW_phase1_pitchPsxxii_param_0];
	ld.param.u64 	%rd3, [_Z23blocked_FW_phase1_pitchPsxxii_param_1];
	ld.param.u64 	%rd4, [_Z23blocked_FW_phase1_pitchPsxxii_param_2];
	ld.param.u32 	%r31, [_Z23blocked_FW_phase1_pitchPsxxii_param_3];
	ld.param.u32 	%r30, [_Z23blocked_FW_phase1_pitchPsxxii_param_4];
	cvta.to.global.u64 	%rd5, %rd2;
	mov.u32 	%r32, %tid.y;
	mov.u32 	%r1, %tid.x;
	mul.lo.s32 	%r33, %r30, %r31;
	cvt.s64.s32 	%rd6, %r33;
	mad.lo.s64 	%rd7, %rd3, %rd6, %rd5;
	cvt.u64.u32 	%rd8, %r32;
	cvt.u64.u32 	%rd9, %r1;
	mad.lo.s64 	%rd10, %rd4, %rd8, %rd9;
	add.s64 	%rd11, %rd10, %rd6;
	shl.b64 	%rd12, %rd11, 1;
	add.s64 	%rd1, %rd7, %rd12;
	ld.global.u16 	%rs6, [%rd1];
	mul.lo.s32 	%r2, %r30, %r32;
	add.s32 	%r34, %r2, %r1;
	shl.b32 	%r35, %r34, 1;
	mov.u32 	%r36, lmem;
	add.s32 	%r3, %r36, %r35;
	st.shared.u16 	[%r3], %rs6;
	bar.sync 	0;
	setp.lt.s32 	%p1, %r30, 1;
	@%p1 bra 	$L__BB5_17;
	and.b32  	%r4, %r30, 3;
	setp.lt.u32 	%p2, %r30, 4;
	mov.b32 	%r53, 0;
	@%p2 bra 	$L__BB5_12;
	and.b32  	%r53, %r30, 2147483644;
	neg.s32 	%r52, %r53;
	shl.b32 	%r7, %r30, 1;
	shl.b32 	%r38, %r1, 1;
	add.s32 	%r51, %r36, %r38;
	shl.b32 	%r9, %r30, 3;
	shl.b32 	%r10, %r30, 2;
	mul.lo.s32 	%r11, %r30, 6;
	shl.b32 	%r40, %r2, 1;
	add.s32 	%r41, %r40, %r36;
	add.s32 	%r50, %r41, 4;
$L__BB5_3:
	ld.shared.u16 	%rs7, [%r50+-4];
	ld.shared.u16 	%rs8, [%r51];
	add.s16 	%rs1, %rs8, %rs7;
	ld.shared.u16 	%rs9, [%r3];
	setp.le.s16 	%p3, %rs9, %rs1;
	@%p3 bra 	$L__BB5_5;
	st.shared.u16 	[%r3], %rs1;
$L__BB5_5:
	bar.sync 	0;
	ld.shared.u16 	%rs10, [%r50+-2];
	add.s32 	%r42, %r51, %r7;
	ld.shared.u16 	%rs11, [%r42];
	add.s16 	%rs2, %rs11, %rs10;
	ld.shared.u16 	%rs12, [%r3];
	setp.le.s16 	%p4, %rs12, %rs2;
	@%p4 bra 	$L__BB5_7;
	st.shared.u16 	[%r3], %rs2;
$L__BB5_7:
	bar.sync 	0;
	ld.shared.u16 	%rs13, [%r50];
	add.s32 	%r43, %r51, %r10;
	ld.shared.u16 	%rs14, [%r43];
	add.s16 	%rs3, %rs14, %rs13;
	ld.shared.u16 	%rs15, [%r3];
	setp.le.s16 	%p5, %rs15, %rs3;
	@%p5 bra 	$L__BB5_9;
	st.shared.u16 	[%r3], %rs3;
$L__BB5_9:
	bar.sync 	0;
	ld.shared.u16 	%rs16, [%r50+2];
	add.s32 	%r44, %r51, %r11;
	ld.shared.u16 	%rs17, [%r44];
	add.s16 	%rs4, %rs17, %rs16;
	ld.shared.u16 	%rs18, [%r3];
	setp.le.s16 	%p6, %rs18, %rs4;
	@%p6 bra 	$L__BB5_11;
	st.shared.u16 	[%r3], %rs4;
$L__BB5_11:
	bar.sync 	0;
	add.s32 	%r52, %r52, 4;
	add.s32 	%r51, %r51, %r9;
	add.s32 	%r50, %r50, 8;
	setp.ne.s32 	%p7, %r52, 0;
	@%p7 bra 	$L__BB5_3;
$L__BB5_12:
	setp.eq.s32 	%p8, %r4, 0;
	@%p8 bra 	$L__BB5_17;
	mad.lo.s32 	%r45, %r53, %r30, %r1;
	shl.b32 	%r46, %r45, 1;
	add.s32 	%r56, %r36, %r46;
	shl.b32 	%r21, %r30, 1;
	add.s32 	%r48, %r53, %r2;
	shl.b32 	%r49, %r48, 1;
	add.s32 	%r55, %r36, %r49;
	neg.s32 	%r54, %r4;
$L__BB5_14:
	.pragma "nounroll";
	ld.shared.u16 	%rs19, [%r55];
	ld.shared.u16 	%rs20, [%r56];
	add.s16 	%rs5, %rs20, %rs19;
	ld.shared.u16 	%rs21, [%r3];
	setp.le.s16 	%p9, %rs21, %rs5;
	@%p9 bra 	$L__BB5_16;
	st.shared.u16 	[%r3], %rs5;
$L__BB5_16:
	bar.sync 	0;
	add.s32 	%r56, %r56, %r21;
	add.s32 	%r55, %r55, 2;
	add.s32 	%r54, %r54, 1;
	setp.ne.s32 	%p10, %r54, 0;
	@%p10 bra 	$L__BB5_14;
$L__BB5_17:
	bar.sync 	0;
	ld.shared.u16 	%rs22, [%r3];
	st.global.u16 	[%rd1], %rs22;
	ret;

}
	// .globl	_Z17blocked_FW_phase2Psxii
.visible .entry _Z17blocked_FW_phase2Psxii(
	.param .u64 .ptr .align 1 _Z17blocked_FW_phase2Psxii_param_0,
	.param .u64 _Z17blocked_FW_phase2Psxii_param_1,
	.param .u32 _Z17blocked_FW_phase2Psxii_param_2,
	.param .u32 _Z17blocked_FW_phase2Psxii_param_3
)
{
	.reg .pred 	%p<22>;
	.reg .b16 	%rs<47>;
	.reg .b32 	%r<119>;
	.reg .b64 	%rd<21>;

	ld.param.u64 	%rd9, [_Z17blocked_FW_phase2Psxii_param_0];
	ld.param.u64 	%rd8, [_Z17blocked_FW_phase2Psxii_param_1];
	ld.param.u32 	%r61, [_Z17blocked_FW_phase2Psxii_param_2];
	ld.param.u32 	%r62, [_Z17blocked_FW_phase2Psxii_param_3];
	cvta.to.global.u64 	%rd1, %rd9;
	mov.u32 	%r1, %ctaid.x;
	setp.eq.s32 	%p1, %r1, %r61;
	@%p1 bra 	$L__BB6_36;
	mov.u32 	%r2, %tid.x;
	mov.u32 	%r3, %tid.y;
	mul.lo.s32 	%r4, %r62, %r62;
	shl.b32 	%r63, %r4, 1;
	mov.u32 	%r64, lmem;
	mul.lo.s32 	%r65, %r62, %r1;
	cvt.s64.s32 	%rd2, %r65;
	mul.lo.s32 	%r66, %r62, %r61;
	cvt.s64.s32 	%rd10, %r66;
	cvt.u64.u32 	%rd11, %r3;
	cvt.u64.u32 	%rd12, %r2;
	mad.lo.s64 	%rd3, %rd8, %rd11, %rd12;
	add.s64 	%rd13, %rd3, %rd10;
	mad.lo.s64 	%rd14, %rd8, %rd2, %rd13;
	shl.b64 	%rd15, %rd14, 1;
	add.s64 	%rd4, %rd1, %rd15;
	ld.global.u16 	%rs11, [%rd4];
	mul.lo.s32 	%r5, %r62, %r3;
	add.s32 	%r67, %r5, %r2;
	shl.b32 	%r68, %r67, 1;
	add.s32 	%r6, %r64, %r68;
	st.shared.u16 	[%r6], %rs11;
	mul.lo.s64 	%rd5, %rd8, %rd10;
	add.s64 	%rd16, %rd13, %rd5;
	shl.b64 	%rd17, %rd16, 1;
	add.s64 	%rd6, %rd1, %rd17;
	ld.global.u16 	%rs12, [%rd6];
	add.s32 	%r7, %r6, %r63;
	st.shared.u16 	[%r7], %rs12;
	bar.sync 	0;
	setp.lt.s32 	%p2, %r62, 1;
	@%p2 bra 	$L__BB6_18;
	and.b32  	%r8, %r62, 3;
	setp.lt.u32 	%p3, %r62, 4;
	mov.b32 	%r108, 0;
	@%p3 bra 	$L__BB6_13;
	and.b32  	%r108, %r62, 2147483644;
	neg.s32 	%r107, %r108;
	shl.b32 	%r70, %r62, 1;
	add.s32 	%r71, %r70, 2;
	mul.lo.s32 	%r11, %r62, %r71;
	shl.b32 	%r72, %r2, 1;
	mov.u32 	%r73, lmem;
	add.s32 	%r106, %r73, %r72;
	shl.b32 	%r13, %r62, 3;
	add.s32 	%r74, %r70, 4;
	mul.lo.s32 	%r14, %r62, %r74;
	add.s32 	%r75, %r70, 6;
	mul.lo.s32 	%r15, %r62, %r75;
	shl.b32 	%r76, %r5, 1;
	add.s32 	%r77, %r76, %r73;
	add.s32 	%r105, %r77, 4;
$L__BB6_4:
	ld.shared.u16 	%rs13, [%r105+-4];
	add.s32 	%r78, %r106, %r63;
	ld.shared.u16 	%rs14, [%r78];
	add.s16 	%rs1, %rs14, %rs13;
	ld.shared.u16 	%rs15, [%r6];
	setp.le.s16 	%p4, %rs15, %rs1;
	@%p4 bra 	$L__BB6_6;
	st.shared.u16 	[%r6], %rs1;
$L__BB6_6:
	bar.sync 	0;
	ld.shared.u16 	%rs16, [%r105+-2];
	add.s32 	%r79, %r106, %r11;
	ld.shared.u16 	%rs17, [%r79];
	add.s16 	%rs2, %rs17, %rs16;
	ld.shared.u16 	%rs18, [%r6];
	setp.le.s16 	%p5, %rs18, %rs2;
	@%p5 bra 	$L__BB6_8;
	st.shared.u16 	[%r6], %rs2;
$L__BB6_8:
	bar.sync 	0;
	ld.shared.u16 	%rs19, [%r105];
	add.s32 	%r80, %r106, %r14;
	ld.shared.u16 	%rs20, [%r80];
	add.s16 	%rs3, %rs20, %rs19;
	ld.shared.u16 	%rs21, [%r6];
	setp.le.s16 	%p6, %rs21, %rs3;
	@%p6 bra 	$L__BB6_10;
	st.shared.u16 	[%r6], %rs3;
$L__BB6_10:
	bar.sync 	0;
	ld.shared.u16 	%rs22, [%r105+2];
	add.s32 	%r81, %r106, %r15;
	ld.shared.u16 	%rs23, [%r81];
	add.s16 	%rs4, %rs23, %rs22;
	ld.shared.u16 	%rs24, [%r6];
	setp.le.s16 	%p7, %rs24, %rs4;
	@%p7 bra 	$L__BB6_12;
	st.shared.u16 	[%r6], %rs4;
$L__BB6_12:
	bar.sync 	0;
	add.s32 	%r107, %r107, 4;
	add.s32 	%r106, %r106, %r13;
	add.s32 	%r105, %r105, 8;
	setp.ne.s32 	%p8, %r107, 0;
	@%p8 bra 	$L__BB6_4;
$L__BB6_13:
	setp.eq.s32 	%p9, %r8, 0;
	@%p9 bra 	$L__BB6_18;
	mad.lo.s32 	%r83, %r108, %r62, %r2;
	shl.b32 	%r84, %r83, 1;
	add.s32 	%r85, %r63, %r84;
	mov.u32 	%r86, lmem;
	add.s32 	%r111, %r86, %r85;
	shl.b32 	%r26, %r62, 1;
	add.s32 	%r87, %r108, %r5;
	shl.b32 	%r88, %r87, 1;
	add.s32 	%r110, %r86, %r88;
	neg.s32 	%r109, %r8;
$L__BB6_15:
	.pragma "nounroll";
	ld.shared.u16 	%rs25, [%r110];
	ld.shared.u16 	%rs26, [%r111];
	add.s16 	%rs5, %rs26, %rs25;
	ld.shared.u16 	%rs27, [%r6];
	setp.le.s16 	%p10, %rs27, %rs5;
	@%p10 bra 	$L__BB6_17;
	st.shared.u16 	[%r6], %rs5;
$L__BB6_17:
	bar.sync 	0;
	add.s32 	%r111, %r111, %r26;
	add.s32 	%r110, %r110, 2;
	add.s32 	%r109, %r109, 1;
	setp.ne.s32 	%p11, %r109, 0;
	@%p11 bra 	$L__BB6_15;
$L__BB6_18:
	setp.lt.s32 	%p12, %r62, 1;
	bar.sync 	0;
	ld.shared.u16 	%rs28, [%r6];
	st.global.u16 	[%rd4], %rs28;
	add.s64 	%rd18, %rd3, %rd2;
	add.s64 	%rd19, %rd18, %rd5;
	shl.b64 	%rd20, %rd19, 1;
	add.s64 	%rd7, %rd1, %rd20;
	ld.global.u16 	%rs29, [%rd7];
	st.shared.u16 	[%r6], %rs29;
	ld.global.u16 	%rs30, [%rd6];
	st.shared.u16 	[%r7], %rs30;
	bar.sync 	0;
	@%p12 bra 	$L__BB6_35;
	and.b32  	%r35, %r62, 3;
	setp.lt.u32 	%p13, %r62, 4;
	mov.b32 	%r115, 0;
	@%p13 bra 	$L__BB6_30;
	and.b32  	%r115, %r62, 2147483644;
	neg.s32 	%r114, %r115;
	shl.b32 	%r38, %r62, 1;
	shl.b32 	%r90, %r2, 1;
	mov.u32 	%r91, lmem;
	add.s32 	%r113, %r91, %r90;
	shl.b32 	%r40, %r62, 3;
	shl.b32 	%r41, %r62, 2;
	mul.lo.s32 	%r42, %r62, 6;
	shl.b32 	%r92, %r3, 1;
	add.s32 	%r93, %r92, %r38;
	mad.lo.s32 	%r94, %r62, %r93, %r91;
	add.s32 	%r112, %r94, 4;
$L__BB6_21:
	ld.shared.u16 	%rs31, [%r112+-4];
	ld.shared.u16 	%rs32, [%r113];
	add.s16 	%rs6, %rs32, %rs31;
	ld.shared.u16 	%rs33, [%r6];
	setp.le.s16 	%p14, %rs33, %rs6;
	@%p14 bra 	$L__BB6_23;
	st.shared.u16 	[%r6], %rs6;
$L__BB6_23:
	bar.sync 	0;
	ld.shared.u16 	%rs34, [%r112+-2];
	add.s32 	%r95, %r113, %r38;
	ld.shared.u16 	%rs35, [%r95];
	add.s16 	%rs7, %rs35, %rs34;
	ld.shared.u16 	%rs36, [%r6];
	setp.le.s16 	%p15, %rs36, %rs7;
	@%p15 bra 	$L__BB6_25;
	st.shared.u16 	[%r6], %rs7;
$L__BB6_25:
	bar.sync 	0;
	ld.shared.u16 	%rs37, [%r112];
	add.s32 	%r96, %r113, %r41;
	ld.shared.u16 	%rs38, [%r96];
	add.s16 	%rs8, %rs38, %rs37;
	ld.shared.u16 	%rs39, [%r6];
	setp.le.s16 	%p16, %rs39, %rs8;
	@%p16 bra 	$L__BB6_27;
	st.shared.u16 	[%r6], %rs8;
$L__BB6_27:
	bar.sync 	0;
	ld.shared.u16 	%rs40, [%r112+2];
	add.s32 	%r97, %r113, %r42;
	ld.shared.u16 	%rs41, [%r97];
	add.s16 	%rs9, %rs41, %rs40;
	ld.shared.u16 	%rs42, [%r6];
	setp.le.s16 	%p17, %rs42, %rs9;
	@%p17 bra 	$L__BB6_29;
	st.shared.u16 	[%r6], %rs9;
$L__BB6_29:
	bar.sync 	0;
	add.s32 	%r114, %r114, 4;
	add.s32 	%r113, %r113, %r40;
	add.s32 	%r112, %r112, 8;
	setp.ne.s32 	%p18, %r114, 0;
	@%p18 bra 	$L__BB6_21;
$L__BB6_30:
	setp.eq.s32 	%p19, %r35, 0;
	@%p19 bra 	$L__BB6_35;
	mad.lo.s32 	%r98, %r115, %r62, %r2;
	shl.b32 	%r99, %r98, 1;
	mov.u32 	%r100, lmem;
	add.s32 	%r118, %r100, %r99;
	shl.b32 	%r52, %r62, 1;
	add.s32 	%r102, %r115, %r5;
	shl.b32 	%r103, %r102, 1;
	add.s32 	%r104, %r63, %r103;
	add.s32 	%r117, %r100, %r104;
	neg.s32 	%r116, %r35;
$L__BB6_32:
	.pragma "nounroll";
	ld.shared.u16 	%rs43, [%r117];
	ld.shared.u16 	%rs44, [%r118];
	add.s16 	%rs10, %rs44, %rs43;
	ld.shared.u16 	%rs45, [%r6];
	setp.le.s16 	%p20, %rs45, %rs10;
	@%p20 bra 	$L__BB6_34;
	st.shared.u16 	[%r6], %rs10;
$L__BB6_34:
	bar.sync 	0;
	add.s32 	%r118, %r118, %r52;
	add.s32 	%r117, %r117, 2;
	add.s32 	%r116, %r116, 1;
	setp.ne.s32 	%p21, %r116, 0;
	@%p21 bra 	$L__BB6_32;
$L__BB6_35:
	bar.sync 	0;
	ld.shared.u16 	%rs46, [%r6];
	st.global.u16 	[%rd7], %rs46;
$L__BB6_36:
	ret;

}
	// .globl	_Z23blocked_FW_phase2_pitchPsxxii
.visible .entry _Z23blocked_FW_phase2_pitchPsxxii(
	.param .u64 .ptr .align 1 _Z23blocked_FW_phase2_pitchPsxxii_param_0,
	.param .u64 _Z23blocked_FW_phase2_pitchPsxxii_param_1,
	.param .u64 _Z23blocked_FW_phase2_pitchPsxxii_param_2,
	.param .u32 _Z23blocked_FW_phase2_pitchPsxxii_param_3,
	.param .u32 _Z23blocked_FW_phase2_pitchPsxxii_param_4
)
{
	.reg .pred 	%p<22>;
	.reg .b16 	%rs<47>;
	.reg .b32 	%r<119>;
	.reg .b64 	%rd<19>;

	ld.param.u64 	%rd7, [_Z23blocked_FW_phase2_pitchPsxxii_param_0];
	ld.param.u64 	%rd8, [_Z23blocked_FW_phase2_pitchPsxxii_param_1];
	ld.param.u64 	%rd9, [_Z23blocked_FW_phase2_pitchPsxxii_param_2];
	ld.param.u32 	%r61, [_Z23blocked_FW_phase2_pitchPsxxii_param_3];
	ld.param.u32 	%r62, [_Z23blocked_FW_phase2_pitchPsxxii_param_4];
	mov.u32 	%r1, %ctaid.x;
	setp.eq.s32 	%p1, %r1, %r61;
	@%p1 bra 	$L__BB7_36;
	cvta.to.global.u64 	%rd10, %rd7;
	mov.u32 	%r2, %tid.x;
	mov.u32 	%r3, %tid.y;
	mul.lo.s32 	%r4, %r62, %r62;
	shl.b32 	%r63, %r4, 1;
	mov.u32 	%r64, lmem;
	mul.lo.s32 	%r65, %r62, %r1;
	cvt.s64.s32 	%rd1, %r65;
	mad.lo.s64 	%rd11, %rd8, %rd1, %rd10;
	mul.lo.s32 	%r66, %r62, %r61;
	cvt.s64.s32 	%rd12, %r66;
	mad.lo.s64 	%rd2, %rd8, %rd12, %rd10;
	cvt.u64.u32 	%rd13, %r3;
	cvt.u64.u32 	%rd14, %r2;
	mad.lo.s64 	%rd3, %rd9, %rd13, %rd14;
	add.s64 	%rd15, %rd3, %rd12;
	shl.b64 	%rd16, %rd15, 1;
	add.s64 	%rd4, %rd11, %rd16;
	ld.global.u16 	%rs11, [%rd4];
	mul.lo.s32 	%r5, %r62, %r3;
	add.s32 	%r67, %r5, %r2;
	shl.b32 	%r68, %r67, 1;
	add.s32 	%r6, %r64, %r68;
	st.shared.u16 	[%r6], %rs11;
	add.s64 	%rd5, %rd2, %rd16;
	ld.global.u16 	%rs12, [%rd5];
	add.s32 	%r7, %r6, %r63;
	st.shared.u16 	[%r7], %rs12;
	bar.sync 	0;
	setp.lt.s32 	%p2, %r62, 1;
	@%p2 bra 	$L__BB7_18;
	and.b32  	%r8, %r62, 3;
	setp.lt.u32 	%p3, %r62, 4;
	mov.b32 	%r108, 0;
	@%p3 bra 	$L__BB7_13;
	and.b32  	%r108, %r62, 2147483644;
	neg.s32 	%r107, %r108;
	shl.b32 	%r70, %r62, 1;
	add.s32 	%r71, %r70, 2;
	mul.lo.s32 	%r11, %r62, %r71;
	shl.b32 	%r72, %r2, 1;
	add.s32 	%r106, %r64, %r72;
	shl.b32 	%r13, %r62, 3;
	add.s32 	%r74, %r70, 4;
	mul.lo.s32 	%r14, %r62, %r74;
	add.s32 	%r75, %r70, 6;
	mul.lo.s32 	%r15, %r62, %r75;
	shl.b32 	%r76, %r5, 1;
	add.s32 	%r77, %r76, %r64;
	add.s32 	%r105, %r77, 4;
$L__BB7_4:
	ld.shared.u16 	%rs13, [%r105+-4];
	add.s32 	%r78, %r106, %r63;
	ld.shared.u16 	%rs14, [%r78];
	add.s16 	%rs1, %rs14, %rs13;
	ld.shared.u16 	%rs15, [%r6];
	setp.le.s16 	%p4, %rs15, %rs1;
	@%p4 bra 	$L__BB7_6;
	st.shared.u16 	[%r6], %rs1;
$L__BB7_6:
	bar.sync 	0;
	ld.shared.u16 	%rs16, [%r105+-2];
	add.s32 	%r79, %r106, %r11;
	ld.shared.u16 	%rs17, [%r79];
	add.s16 	%rs2, %rs17, %rs16;
	ld.shared.u16 	%rs18, [%r6];
	setp.le.s16 	%p5, %rs18, %rs2;
	@%p5 bra 	$L__BB7_8;
	st.shared.u16 	[%r6], %rs2;
$L__BB7_8:
	bar.sync 	0;
	ld.shared.u16 	%rs19, [%r105];
	add.s32 	%r80, %r106, %r14;
	ld.shared.u16 	%rs20, [%r80];
	add.s16 	%rs3, %rs20, %rs19;
	ld.shared.u16 	%rs21, [%r6];
	setp.le.s16 	%p6, %rs21, %rs3;
	@%p6 bra 	$L__BB7_10;
	st.shared.u16 	[%r6], %rs3;
$L__BB7_10:
	bar.sync 	0;
	ld.shared.u16 	%rs22, [%r105+2];
	add.s32 	%r81, %r106, %r15;
	ld.shared.u16 	%rs23, [%r81];
	add.s16 	%rs4, %rs23, %rs22;
	ld.shared.u16 	%rs24, [%r6];
	setp.le.s16 	%p7, %rs24, %rs4;
	@%p7 bra 	$L__BB7_12;
	st.shared.u16 	[%r6], %rs4;
$L__BB7_12:
	bar.sync 	0;
	add.s32 	%r107, %r107, 4;
	add.s32 	%r106, %r106, %r13;
	add.s32 	%r105, %r105, 8;
	setp.ne.s32 	%p8, %r107, 0;
	@%p8 bra 	$L__BB7_4;
$L__BB7_13:
	setp.eq.s32 	%p9, %r8, 0;
	@%p9 bra 	$L__BB7_18;
	mad.lo.s32 	%r83, %r108, %r62, %r2;
	shl.b32 	%r84, %r83, 1;
	add.s32 	%r85, %r63, %r84;
	add.s32 	%r111, %r64, %r85;
	shl.b32 	%r26, %r62, 1;
	add.s32 	%r87, %r108, %r5;
	shl.b32 	%r88, %r87, 1;
	add.s32 	%r110, %r64, %r88;
	neg.s32 	%r109, %r8;
$L__BB7_15:
	.pragma "nounroll";
	ld.shared.u16 	%rs25, [%r110];
	ld.shared.u16 	%rs26, [%r111];
	add.s16 	%rs5, %rs26, %rs25;
	ld.shared.u16 	%rs27, [%r6];
	setp.le.s16 	%p10, %rs27, %rs5;
	@%p10 bra 	$L__BB7_17;
	st.shared.u16 	[%r6], %rs5;
$L__BB7_17:
	bar.sync 	0;
	add.s32 	%r111, %r111, %r26;
	add.s32 	%r110, %r110, 2;
	add.s32 	%r109, %r109, 1;
	setp.ne.s32 	%p11, %r109, 0;
	@%p11 bra 	$L__BB7_15;
$L__BB7_18:
	setp.lt.s32 	%p12, %r62, 1;
	bar.sync 	0;
	ld.shared.u16 	%rs28, [%r6];
	st.global.u16 	[%rd4], %rs28;
	add.s64 	%rd17, %rd3, %rd1;
	shl.b64 	%rd18, %rd17, 1;
	add.s64 	%rd6, %rd2, %rd18;
	ld.global.u16 	%rs29, [%rd6];
	st.shared.u16 	[%r6], %rs29;
	ld.global.u16 	%rs30, [%rd5];
	st.shared.u16 	[%r7], %rs30;
	bar.sync 	0;
	@%p12 bra 	$L__BB7_35;
	and.b32  	%r35, %r62, 3;
	setp.lt.u32 	%p13, %r62, 4;
	mov.b32 	%r115, 0;
	@%p13 bra 	$L__BB7_30;
	and.b32  	%r115, %r62, 2147483644;
	neg.s32 	%r114, %r115;
	shl.b32 	%r38, %r62, 1;
	shl.b32 	%r90, %r2, 1;
	add.s32 	%r113, %r64, %r90;
	shl.b32 	%r40, %r62, 3;
	shl.b32 	%r41, %r62, 2;
	mul.lo.s32 	%r42, %r62, 6;
	shl.b32 	%r92, %r3, 1;
	add.s32 	%r93, %r92, %r38;
	mad.lo.s32 	%r94, %r62, %r93, %r64;
	add.s32 	%r112, %r94, 4;
$L__BB7_21:
	ld.shared.u16 	%rs31, [%r112+-4];
	ld.shared.u16 	%rs32, [%r113];
	add.s16 	%rs6, %rs32, %rs31;
	ld.shared.u16 	%rs33, [%r6];
	setp.le.s16 	%p14, %rs33, %rs6;
	@%p14 bra 	$L__BB7_23;
	st.shared.u16 	[%r6], %rs6;
$L__BB7_23:
	bar.sync 	0;
	ld.shared.u16 	%rs34, [%r112+-2];
	add.s32 	%r95, %r113, %r38;
	ld.shared.u16 	%rs35, [%r95];
	add.s16 	%rs7, %rs35, %rs34;
	ld.shared.u16 	%rs36, [%r6];
	setp.le.s16 	%p15, %rs36, %rs7;
	@%p15 bra 	$L__BB7_25;
	st.shared.u16 	[%r6], %rs7;
$L__BB7_25:
	bar.sync 	0;
	ld.shared.u16 	%rs37, [%r112];
	add.s32 	%r96, %r113, %r41;
	ld.shared.u16 	%rs38, [%r96];
	add.s16 	%rs8, %rs38, %rs37;
	ld.shared.u16 	%rs39, [%r6];
	setp.le.s16 	%p16, %rs39, %rs8;
	@%p16 bra 	$L__BB7_27;
	st.shared.u16 	[%r6], %rs8;
$L__BB7_27:
	bar.sync 	0;
	ld.shared.u16 	%rs40, [%r112+2];
	add.s32 	%r97, %r113, %r42;
	ld.shared.u16 	%rs41, [%r97];
	add.s16 	%rs9, %rs41, %rs40;
	ld.shared.u16 	%rs42, [%r6];
	setp.le.s16 	%p17, %rs42, %rs9;
	@%p17 bra 	$L__BB7_29;
	st.shared.u16 	[%r6], %rs9;
$L__BB7_29:
	bar.sync 	0;
	add.s32 	%r114, %r114, 4;
	add.s32 	%r113, %r113, %r40;
	add.s32 	%r112, %r112, 8;
	setp.ne.s32 	%p18, %r114, 0;
	@%p18 bra 	$L__BB7_21;
$L__BB7_30:
	setp.eq.s32 	%p19, %r35, 0;
	@%p19 bra 	$L__BB7_35;
	mad.lo.s32 	%r98, %r115, %r62, %r2;
	shl.b32 	%r99, %r98, 1;
	add.s32 	%r118, %r64, %r99;
	shl.b32 	%r52, %r62, 1;
	add.s32 	%r102, %r115, %r5;
	shl.b32 	%r103, %r102, 1;
	add.s32 	%r104, %r63, %r103;
	add.s32 	%r117, %r64, %r104;
	neg.s32 	%r116, %r35;
$L__BB7_32:
	.pragma "nounroll";
	ld.shared.u16 	%rs43, [%r117];
	ld.shared.u16 	%rs44, [%r118];
	add.s16 	%rs10, %rs44, %rs43;
	ld.shared.u16 	%rs45, [%r6];
	setp.le.s16 	%p20, %rs45, %rs10;
	@%p20 bra 	$L__BB7_34;
	st.shared.u16 	[%r6], %rs10;
$L__BB7_34:
	bar.sync 	0;
	add.s32 	%r118, %r118, %r52;
	add.s32 	%r117, %r117, 2;
	add.s32 	%r116, %r116, 1;
	setp.ne.s32 	%p21, %r116, 0;
	@%p21 bra 	$L__BB7_32;
$L__BB7_35:
	bar.sync 	0;
	ld.shared.u16 	%rs46, [%r6];
	st.global.u16 	[%rd6], %rs46;
$L__BB7_36:
	ret;

}
	// .globl	_Z17blocked_FW_phase3Psxii
.visible .entry _Z17blocked_FW_phase3Psxii(
	.param .u64 .ptr .align 1 _Z17blocked_FW_phase3Psxii_param_0,
	.param .u64 _Z17blocked_FW_phase3Psxii_param_1,
	.param .u32 _Z17blocked_FW_phase3Psxii_param_2,
	.param .u32 _Z17blocked_FW_phase3Psxii_param_3
)
{
	.reg .pred 	%p<14>;
	.reg .b16 	%rs<25>;
	.reg .b32 	%r<77>;
	.reg .b64 	%rd<22>;

	ld.param.u64 	%rd2, [_Z17blocked_FW_phase3Psxii_param_0];
	ld.param.u64 	%rd3, [_Z17blocked_FW_phase3Psxii_param_1];
	ld.param.u32 	%r35, [_Z17blocked_FW_phase3Psxii_param_2];
	ld.param.u32 	%r36, [_Z17blocked_FW_phase3Psxii_param_3];
	mov.u32 	%r1, %ctaid.y;
	mov.u32 	%r2, %ctaid.x;
	setp.eq.s32 	%p1, %r1, %r35;
	setp.eq.s32 	%p2, %r2, %r35;
	or.pred  	%p3, %p1, %p2;
	@%p3 bra 	$L__BB8_19;
	cvta.to.global.u64 	%rd4, %rd2;
	mov.u32 	%r3, %tid.x;
	mov.u32 	%r4, %tid.y;
	mul.lo.s32 	%r5, %r36, %r36;
	shl.b32 	%r37, %r5, 1;
	mov.u32 	%r38, lmem;
	mul.lo.s32 	%r39, %r36, %r1;
	cvt.s64.s32 	%rd5, %r39;
	mul.lo.s64 	%rd6, %rd3, %rd5;
	mul.lo.s32 	%r40, %r36, %r2;
	cvt.s64.s32 	%rd7, %r40;
	cvt.u64.u32 	%rd8, %r4;
	cvt.u64.u32 	%rd9, %r3;
	mad.lo.s64 	%rd10, %rd3, %rd8, %rd9;
	add.s64 	%rd11, %rd10, %rd7;
	add.s64 	%rd12, %rd11, %rd6;
	shl.b64 	%rd13, %rd12, 1;
	add.s64 	%rd1, %rd4, %rd13;
	ld.global.u16 	%rs6, [%rd1];
	mul.lo.s32 	%r6, %r36, %r4;
	add.s32 	%r41, %r6, %r3;
	shl.b32 	%r42, %r41, 1;
	add.s32 	%r7, %r38, %r42;
	st.shared.u16 	[%r7], %rs6;
	mul.lo.s32 	%r43, %r36, %r35;
	cvt.s64.s32 	%rd14, %r43;
	add.s64 	%rd15, %rd10, %rd14;
	add.s64 	%rd16, %rd15, %rd6;
	shl.b64 	%rd17, %rd16, 1;
	add.s64 	%rd18, %rd4, %rd17;
	ld.global.u16 	%rs7, [%rd18];
	add.s32 	%r44, %r7, %r37;
	st.shared.u16 	[%r44], %rs7;
	mad.lo.s64 	%rd19, %rd3, %rd14, %rd11;
	shl.b64 	%rd20, %rd19, 1;
	add.s64 	%rd21, %rd4, %rd20;
	ld.global.u16 	%rs8, [%rd21];
	add.s32 	%r45, %r44, %r37;
	st.shared.u16 	[%r45], %rs8;
	bar.sync 	0;
	setp.lt.s32 	%p4, %r36, 1;
	@%p4 bra 	$L__BB8_18;
	and.b32  	%r8, %r36, 3;
	setp.lt.u32 	%p5, %r36, 4;
	mov.b32 	%r73, 0;
	@%p5 bra 	$L__BB8_13;
	and.b32  	%r73, %r36, 2147483644;
	neg.s32 	%r72, %r73;
	shl.b32 	%r47, %r36, 2;
	or.b32  	%r48, %r47, 2;
	mul.lo.s32 	%r11, %r36, %r48;
	shl.b32 	%r49, %r3, 1;
	add.s32 	%r71, %r38, %r49;
	shl.b32 	%r13, %r36, 3;
	add.s32 	%r51, %r47, 4;
	mul.lo.s32 	%r14, %r36, %r51;
	add.s32 	%r52, %r47, 6;
	mul.lo.s32 	%r15, %r36, %r52;
	shl.b32 	%r16, %r5, 2;
	shl.b32 	%r53, %r4, 1;
	shl.b32 	%r54, %r36, 1;
	add.s32 	%r55, %r53, %r54;
	mad.lo.s32 	%r56, %r36, %r55, %r38;
	add.s32 	%r70, %r56, 4;
$L__BB8_4:
	ld.shared.u16 	%rs9, [%r70+-4];
	add.s32 	%r57, %r71, %r16;
	ld.shared.u16 	%rs10, [%r57];
	add.s16 	%rs1, %rs10, %rs9;
	ld.shared.u16 	%rs11, [%r7];
	setp.le.s16 	%p6, %rs11, %rs1;
	@%p6 bra 	$L__BB8_6;
	st.shared.u16 	[%r7], %rs1;
$L__BB8_6:
	bar.sync 	0;
	ld.shared.u16 	%rs12, [%r70+-2];
	add.s32 	%r58, %r71, %r11;
	ld.shared.u16 	%rs13, [%r58];
	add.s16 	%rs2, %rs13, %rs12;
	ld.shared.u16 	%rs14, [%r7];
	setp.le.s16 	%p7, %rs14, %rs2;
	@%p7 bra 	$L__BB8_8;
	st.shared.u16 	[%r7], %rs2;
$L__BB8_8:
	bar.sync 	0;
	ld.shared.u16 	%rs15, [%r70];
	add.s32 	%r59, %r71, %r14;
	ld.shared.u16 	%rs16, [%r59];
	add.s16 	%rs3, %rs16, %rs15;
	ld.shared.u16 	%rs17, [%r7];
	setp.le.s16 	%p8, %rs17, %rs3;
	@%p8 bra 	$L__BB8_10;
	st.shared.u16 	[%r7], %rs3;
$L__BB8_10:
	bar.sync 	0;
	ld.shared.u16 	%rs18, [%r70+2];
	add.s32 	%r60, %r71, %r15;
	ld.shared.u16 	%rs19, [%r60];
	add.s16 	%rs4, %rs19, %rs18;
	ld.shared.u16 	%rs20, [%r7];
	setp.le.s16 	%p9, %rs20, %rs4;
	@%p9 bra 	$L__BB8_12;
	st.shared.u16 	[%r7], %rs4;
$L__BB8_12:
	bar.sync 	0;
	add.s32 	%r72, %r72, 4;
	add.s32 	%r71, %r71, %r13;
	add.s32 	%r70, %r70, 8;
	setp.ne.s32 	%p10, %r72, 0;
	@%p10 bra 	$L__BB8_4;
$L__BB8_13:
	setp.eq.s32 	%p11, %r8, 0;
	@%p11 bra 	$L__BB8_18;
	shl.b32 	%r61, %r5, 2;
	mad.lo.s32 	%r62, %r73, %r36, %r3;
	shl.b32 	%r63, %r62, 1;
	add.s32 	%r64, %r61, %r63;
	add.s32 	%r76, %r38, %r64;
	shl.b32 	%r26, %r36, 1;
	add.s32 	%r67, %r73, %r6;
	shl.b32 	%r68, %r67, 1;
	add.s32 	%r69, %r37, %r68;
	add.s32 	%r75, %r38, %r69;
	neg.s32 	%r74, %r8;
$L__BB8_15:
	.pragma "nounroll";
	ld.shared.u16 	%rs21, [%r75];
	ld.shared.u16 	%rs22, [%r76];
	add.s16 	%rs5, %rs22, %rs21;
	ld.shared.u16 	%rs23, [%r7];
	setp.le.s16 	%p12, %rs23, %rs5;
	@%p12 bra 	$L__BB8_17;
	st.shared.u16 	[%r7], %rs5;
$L__BB8_17:
	bar.sync 	0;
	add.s32 	%r76, %r76, %r26;
	add.s32 	%r75, %r75, 2;
	add.s32 	%r74, %r74, 1;
	setp.ne.s32 	%p13, %r74, 0;
	@%p13 bra 	$L__BB8_15;
$L__BB8_18:
	bar.sync 	0;
	ld.shared.u16 	%rs24, [%r7];
	st.global.u16 	[%rd1], %rs24;
$L__BB8_19:
	ret;

}
	// .globl	_Z23blocked_FW_phase3_pitchPsxxii
.visible .entry _Z23blocked_FW_phase3_pitchPsxxii(
	.param .u64 .ptr .align 1 _Z23blocked_FW_phase3_pitchPsxxii_param_0,
	.param .u64 _Z23blocked_FW_phase3_pitchPsxxii_param_1,
	.param .u64 _Z23blocked_FW_phase3_pitchPsxxii_param_2,
	.param .u32 _Z23blocked_FW_phase3_pitchPsxxii_param_3,
	.param .u32 _Z23blocked_FW_phase3_pitchPsxxii_param_4
)
{
	.reg .pred 	%p<14>;
	.reg .b16 	%rs<25>;
	.reg .b32 	%r<77>;
	.reg .b64 	%rd<20>;

	ld.param.u64 	%rd2, [_Z23blocked_FW_phase3_pitchPsxxii_param_0];
	ld.param.u64 	%rd3, [_Z23blocked_FW_phase3_pitchPsxxii_param_1];
	ld.param.u64 	%rd4, [_Z23blocked_FW_phase3_pitchPsxxii_param_2];
	ld.param.u32 	%r35, [_Z23blocked_FW_phase3_pitchPsxxii_param_3];
	ld.param.u32 	%r36, [_Z23blocked_FW_phase3_pitchPsxxii_param_4];
	mov.u32 	%r1, %ctaid.y;
	mov.u32 	%r2, %ctaid.x;
	setp.eq.s32 	%p1, %r1, %r35;
	setp.eq.s32 	%p2, %r2, %r35;
	or.pred  	%p3, %p1, %p2;
	@%p3 bra 	$L__BB9_19;
	cvta.to.global.u64 	%rd5, %rd2;
	mov.u32 	%r3, %tid.x;
	mov.u32 	%r4, %tid.y;
	mul.lo.s32 	%r5, %r36, %r36;
	shl.b32 	%r37, %r5, 1;
	mov.u32 	%r38, lmem;
	mul.lo.s32 	%r39, %r36, %r1;
	cvt.s64.s32 	%rd6, %r39;
	mad.lo.s64 	%rd7, %rd3, %rd6, %rd5;
	mul.lo.s32 	%r40, %r36, %r35;
	cvt.s64.s32 	%rd8, %r40;
	mad.lo.s64 	%rd9, %rd3, %rd8, %rd5;
	mul.lo.s32 	%r41, %r36, %r2;
	cvt.s64.s32 	%rd10, %r41;
	cvt.u64.u32 	%rd11, %r4;
	cvt.u64.u32 	%rd12, %r3;
	mad.lo.s64 	%rd13, %rd4, %rd11, %rd12;
	add.s64 	%rd14, %rd13, %rd10;
	shl.b64 	%rd15, %rd14, 1;
	add.s64 	%rd1, %rd7, %rd15;
	ld.global.u16 	%rs6, [%rd1];
	mul.lo.s32 	%r6, %r36, %r4;
	add.s32 	%r42, %r6, %r3;
	shl.b32 	%r43, %r42, 1;
	add.s32 	%r7, %r38, %r43;
	st.shared.u16 	[%r7], %rs6;
	add.s64 	%rd16, %rd13, %rd8;
	shl.b64 	%rd17, %rd16, 1;
	add.s64 	%rd18, %rd7, %rd17;
	ld.global.u16 	%rs7, [%rd18];
	add.s32 	%r44, %r7, %r37;
	st.shared.u16 	[%r44], %rs7;
	add.s64 	%rd19, %rd9, %rd15;
	ld.global.u16 	%rs8, [%rd19];
	add.s32 	%r45, %r44, %r37;
	st.shared.u16 	[%r45], %rs8;
	bar.sync 	0;
	setp.lt.s32 	%p4, %r36, 1;
	@%p4 bra 	$L__BB9_18;
	and.b32  	%r8, %r36, 3;
	setp.lt.u32 	%p5, %r36, 4;
	mov.b32 	%r73, 0;
	@%p5 bra 	$L__BB9_13;
	and.b32  	%r73, %r36, 2147483644;
	neg.s32 	%r72, %r73;
	shl.b32 	%r47, %r36, 2;
	or.b32  	%r48, %r47, 2;
	mul.lo.s32 	%r11, %r36, %r48;
	shl.b32 	%r49, %r3, 1;
	add.s32 	%r71, %r38, %r49;
	shl.b32 	%r13, %r36, 3;
	add.s32 	%r51, %r47, 4;
	mul.lo.s32 	%r14, %r36, %r51;
	add.s32 	%r52, %r47, 6;
	mul.lo.s32 	%r15, %r36, %r52;
	shl.b32 	%r16, %r5, 2;
	shl.b32 	%r53, %r4, 1;
	shl.b32 	%r54, %r36, 1;
	add.s32 	%r55, %r53, %r54;
	mad.lo.s32 	%r56, %r36, %r55, %r38;
	add.s32 	%r70, %r56, 4;
$L__BB9_4:
	ld.shared.u16 	%rs9, [%r70+-4];
	add.s32 	%r57, %r71, %r16;
	ld.shared.u16 	%rs10, [%r57];
	add.s16 	%rs1, %rs10, %rs9;
	ld.shared.u16 	%rs11, [%r7];
	setp.le.s16 	%p6, %rs11, %rs1;
	@%p6 bra 	$L__BB9_6;
	st.shared.u16 	[%r7], %rs1;
$L__BB9_6:
	bar.sync 	0;
	ld.shared.u16 	%rs12, [%r70+-2];
	add.s32 	%r58, %r71, %r11;
	ld.shared.u16 	%rs13, [%r58];
	add.s16 	%rs2, %rs13, %rs12;
	ld.shared.u16 	%rs14, [%r7];
	setp.le.s16 	%p7, %rs14, %rs2;
	@%p7 bra 	$L__BB9_8;
	st.shared.u16 	[%r7], %rs2;
$L__BB9_8:
	bar.sync 	0;
	ld.shared.u16 	%rs15, [%r70];
	add.s32 	%r59, %r71, %r14;
	ld.shared.u16 	%rs16, [%r59];
	add.s16 	%rs3, %rs16, %rs15;
	ld.shared.u16 	%rs17, [%r7];
	setp.le.s16 	%p8, %rs17, %rs3;
	@%p8 bra 	$L__BB9_10;
	st.shared.u16 	[%r7], %rs3;
$L__BB9_10:
	bar.sync 	0;
	ld.shared.u16 	%rs18, [%r70+2];
	add.s32 	%r60, %r71, %r15;
	ld.shared.u16 	%rs19, [%r60];
	add.s16 	%rs4, %rs19, %rs18;
	ld.shared.u16 	%rs20, [%r7];
	setp.le.s16 	%p9, %rs20, %rs4;
	@%p9 bra 	$L__BB9_12;
	st.shared.u16 	[%r7], %rs4;
$L__BB9_12:
	bar.sync 	0;
	add.s32 	%r72, %r72, 4;
	add.s32 	%r71, %r71, %r13;
	add.s32 	%r70, %r70, 8;
	setp.ne.s32 	%p10, %r72, 0;
	@%p10 bra 	$L__BB9_4;
$L__BB9_13:
	setp.eq.s32 	%p11, %r8, 0;
	@%p11 bra 	$L__BB9_18;
	shl.b32 	%r61, %r5, 2;
	mad.lo.s32 	%r62, %r73, %r36, %r3;
	shl.b32 	%r63, %r62, 1;
	add.s32 	%r64, %r61, %r63;
	add.s32 	%r76, %r38, %r64;
	shl.b32 	%r26, %r36, 1;
	add.s32 	%r67, %r73, %r6;
	shl.b32 	%r68, %r67, 1;
	add.s32 	%r69, %r37, %r68;
	add.s32 	%r75, %r38, %r69;
	neg.s32 	%r74, %r8;
$L__BB9_15:
	.pragma "nounroll";
	ld.shared.u16 	%rs21, [%r75];
	ld.shared.u16 	%rs22, [%r76];
	add.s16 	%rs5, %rs22, %rs21;
	ld.shared.u16 	%rs23, [%r7];
	setp.le.s16 	%p12, %rs23, %rs5;
	@%p12 bra 	$L__BB9_17;
	st.shared.u16 	[%r7], %rs5;
$L__BB9_17:
	bar.sync 	0;
	add.s32 	%r76, %r76, %r26;
	add.s32 	%r75, %r75, 2;
	add.s32 	%r74, %r74, 1;
	setp.ne.s32 	%p13, %r74, 0;
	@%p13 bra 	$L__BB9_15;
$L__BB9_18:
	bar.sync 	0;
	ld.shared.u16 	%rs24, [%r7];
	st.global.u16 	[%rd1], %rs24;
$L__BB9_19:
	ret;

}


// ===== COMPILED SASS (sm_100) =====

	.target	sm_100

	.elftype	@"ET_EXEC"


//--------------------- .note.nv.tkinfo           --------------------------
	.section	.note.nv.tkinfo,"",@"SHT_NOTE"
	.sectionflags	@"SHF_NOTE_NV_TKINFO"
	.tkinfo
        /*0018*/ 	.word	0x00000002
        /*0030*/ 	.string	""
        /*0030*/ 	.string	"ptxas"
        /*0030*/ 	.string	"Cuda compilation tools, release 13.0, V13.0.88"
        /*0030*/ 	.string	"Build cuda_13.0.r13.0/compiler.36424714_0"
        /*0030*/ 	.string	"-arch sm_100 -m 64 "



//--------------------- .note.nv.cuinfo           --------------------------
	.section	.note.nv.cuinfo,"",@"SHT_NOTE"
	.sectionflags	@"SHF_NOTE_NV_CUINFO"
        /*0018*/ 	.short	0x0002
        /*001a*/ 	.short	0x0064
        /*001c*/ 	.short	0x0082
	.zero		2


//--------------------- .nv.info                  --------------------------
	.section	.nv.info,"",@"SHT_CUDA_INFO"
	.align	4


	//----- nvinfo : EIATTR_REGCOUNT
	.align		4
        /*0000*/ 	.byte	0x04, 0x2f
        /*0002*/ 	.short	(.L_1 - .L_0)
	.align		4
.L_0:
        /*0004*/ 	.word	index@(_Z16FW_simple_kernelPsxi)
        /*0008*/ 	.word	0x00000012


	//----- nvinfo : EIATTR_FRAME_SIZE
	.align		4
.L_1:
        /*000c*/ 	.byte	0x04, 0x11
        /*000e*/ 	.short	(.L_3 - .L_2)
	.align		4
.L_2:
        /*0010*/ 	.word	index@(_Z16FW_simple_kernelPsxi)
        /*0014*/ 	.word	0x00000000


	//----- nvinfo : EIATTR_REGCOUNT
	.align		4
.L_3:
        /*0018*/ 	.byte	0x04, 0x2f
        /*001a*/ 	.short	(.L_5 - .L_4)
	.align		4
.L_4:
        /*001c*/ 	.word	index@(_Z22FW_simple_kernel_pitchPsxxi)
        /*0020*/ 	.word	0x00000010


	//----- nvinfo : EIATTR_FRAME_SIZE
	.align		4
.L_5:
        /*0024*/ 	.byte	0x04, 0x11
        /*0026*/ 	.short	(.L_7 - .L_6)
	.align		4
.L_6:
        /*0028*/ 	.word	index@(_Z22FW_simple_kernel_pitchPsxxi)
        /*002c*/ 	.word	0x00000000


	//----- nvinfo : EIATTR_REGCOUNT
	.align		4
.L_7:
        /*0030*/ 	.byte	0x04, 0x2f
        /*0032*/ 	.short	(.L_9 - .L_8)
	.align		4
.L_8:
        /*0034*/ 	.word	index@(_Z27FW_simple_kernel_vectorizedP6short4xi)
        /*0038*/ 	.word	0x00000013


	//----- nvinfo : EIATTR_FRAME_SIZE
	.align		4
.L_9:
        /*003c*/ 	.byte	0x04, 0x11
        /*003e*/ 	.short	(.L_11 - .L_10)
	.align		4
.L_10:
        /*0040*/ 	.word	index@(_Z27FW_simple_kernel_vectorizedP6short4xi)
        /*0044*/ 	.word	0x00000000


	//----- nvinfo : EIATTR_REGCOUNT
	.align		4
.L_11:
        /*0048*/ 	.byte	0x04, 0x2f
        /*004a*/ 	.short	(.L_13 - .L_12)
	.align		4
.L_12:
        /*004c*/ 	.word	index@(_Z33FW_simple_kernel_vectorized_pitchP6short4xxi)
        /*0050*/ 	.word	0x00000013


	//----- nvinfo : EIATTR_FRAME_SIZE
	.align		4
.L_13:
        /*0054*/ 	.byte	0x04, 0x11
        /*0056*/ 	.short	(.L_15 - .L_14)
	.align		4
.L_14:
        /*0058*/ 	.word	index@(_Z33FW_simple_kernel_vectorized_pitchP6short4xxi)
        /*005c*/ 	.word	0x00000000


	//----- nvinfo : EIATTR_REGCOUNT
	.align		4
.L_15:
        /*0060*/ 	.byte	0x04, 0x2f
        /*0062*/ 	.short	(.L_17 - .L_16)
	.align		4
.L_16:
        /*0064*/ 	.word	index@(_Z17blocked_FW_phase1Psxii)
        /*0068*/ 	.word	0x00000016


	//----- nvinfo : EIATTR_FRAME_SIZE
	.align		4
.L_17:
        /*006c*/ 	.byte	0x04, 0x11
        /*006e*/ 	.short	(.L_19 - .L_18)
	.align		4
.L_18:
        /*0070*/ 	.word	index@(_Z17blocked_FW_phase1Psxii)
        /*0074*/ 	.word	0x00000000


	//----- nvinfo : EIATTR_REGCOUNT
	.align		4
.L_19:
        /*0078*/ 	.byte	0x04, 0x2f
        /*007a*/ 	.short	(.L_21 - .L_20)
	.align		4
.L_20:
        /*007c*/ 	.word	index@(_Z23blocked_FW_phase1_pitchPsxxii)
        /*0080*/ 	.word	0x00000018


	//----- nvinfo : EIATTR_FRAME_SIZE
	.align		4
.L_21:
        /*0084*/ 	.byte	0x04, 0x11
        /*0086*/ 	.short	(.L_23 - .L_22)
	.align		4
.L_22:
        /*0088*/ 	.word	index@(_Z23blocked_FW_phase1_pitchPsxxii)
        /*008c*/ 	.word	0x00000000


	//----- nvinfo : EIATTR_REGCOUNT
	.align		4
.L_23:
        /*0090*/ 	.byte	0x04, 0x2f
        /*0092*/ 	.short	(.L_25 - .L_24)
	.align		4
.L_24:
        /*0094*/ 	.word	index@(_Z17blocked_FW_phase2Psxii)
        /*0098*/ 	.word	0x0000001a


	//----- nvinfo : EIATTR_FRAME_SIZE
	.align		4
.L_25:
        /*009c*/ 	.byte	0x04, 0x11
        /*009e*/ 	.short	(.L_27 - .L_26)
	.align		4
.L_26:
        /*00a0*/ 	.word	index@(_Z17blocked_FW_phase2Psxii)
        /*00a4*/ 	.word	0x00000000


	//----- nvinfo : EIATTR_REGCOUNT
	.align		4
.L_27:
        /*00a8*/ 	.byte	0x04, 0x2f
        /*00aa*/ 	.short	(.L_29 - .L_28)
	.align		4
.L_28:
        /*00ac*/ 	.word	index@(_Z23blocked_FW_phase2_pitchPsxxii)
        /*00b0*/ 	.word	0x00000020


	//----- nvinfo : EIATTR_FRAME_SIZE
	.align		4
.L_29:
        /*00b4*/ 	.byte	0x04, 0x11
        /*00b6*/ 	.short	(.L_31 - .L_30)
	.align		4
.L_30:
        /*00b8*/ 	.word	index@(_Z23blocked_FW_phase2_pitchPsxxii)
        /*00bc*/ 	.word	0x00000000


	//----- nvinfo : EIATTR_REGCOUNT
	.align		4
.L_31:
        /*00c0*/ 	.byte	0x04, 0x2f
        /*00c2*/ 	.short	(.L_33 - .L_32)
	.align		4
.L_32:
        /*00c4*/ 	.word	index@(_Z17blocked_FW_phase3Psxii)
        /*00c8*/ 	.word	0x0000001e


	//----- nvinfo : EIATTR_FRAME_SIZE
	.align		4
.L_33:
        /*00cc*/ 	.byte	0x04, 0x11
        /*00ce*/ 	.short	(.L_35 - .L_34)
	.align		4
.L_34:
        /*00d0*/ 	.word	index@(_Z17blocked_FW_phase3Psxii)
        /*00d4*/ 	.word	0x00000000


	//----- nvinfo : EIATTR_REGCOUNT
	.align		4
.L_35:
        /*00d8*/ 	.byte	0x04, 0x2f
        /*00da*/ 	.short	(.L_37 - .L_36)
	.align		4
.L_36:
        /*00dc*/ 	.word	index@(_Z23blocked_FW_phase3_pitchPsxxii)
        /*00e0*/ 	.word	0x0000001e


	//----- nvinfo : EIATTR_FRAME_SIZE
	.align		4
.L_37:
        /*00e4*/ 	.byte	0x04, 0x11
        /*00e6*/ 	.short	(.L_39 - .L_38)
	.align		4
.L_38:
        /*00e8*/ 	.word	index@(_Z23blocked_FW_phase3_pitchPsxxii)
        /*00ec*/ 	.word	0x00000000


	//----- nvinfo : EIATTR_MIN_STACK_SIZE
	.align		4
.L_39:
        /*00f0*/ 	.byte	0x04, 0x12
        /*00f2*/ 	.short	(.L_41 - .L_40)
	.align		4
.L_40:
        /*00f4*/ 	.word	index@(_Z23blocked_FW_phase3_pitchPsxxii)
        /*00f8*/ 	.word	0x00000000


	//----- nvinfo : EIATTR_MIN_STACK_SIZE
	.align		4
.L_41:
        /*00fc*/ 	.byte	0x04, 0x12
        /*00fe*/ 	.short	(.L_43 - .L_42)
	.align		4
.L_42:
        /*0100*/ 	.word	index@(_Z17blocked_FW_phase3Psxii)
        /*0104*/ 	.word	0x00000000


	//----- nvinfo : EIATTR_MIN_STACK_SIZE
	.align		4
.L_43:
        /*0108*/ 	.byte	0x04, 0x12
        /*010a*/ 	.short	(.L_45 - .L_44)
	.align		4
.L_44:
        /*010c*/ 	.word	index@(_Z23blocked_FW_phase2_pitchPsxxii)
        /*0110*/ 	.word	0x00000000


	//----- nvinfo : EIATTR_MIN_STACK_SIZE
	.align		4
.L_45:
        /*0114*/ 	.byte	0x04, 0x12
        /*0116*/ 	.short	(.L_47 - .L_46)
	.align		4
.L_46:
        /*0118*/ 	.word	index@(_Z17blocked_FW_phase2Psxii)
        /*011c*/ 	.word	0x00000000


	//----- nvinfo : EIATTR_MIN_STACK_SIZE
	.align		4
.L_47:
        /*0120*/ 	.byte	0x04, 0x12
        /*0122*/ 	.short	(.L_49 - .L_48)
	.align		4
.L_48:
        /*0124*/ 	.word	index@(_Z23blocked_FW_phase1_pitchPsxxii)
        /*0128*/ 	.word	0x00000000


	//----- nvinfo : EIATTR_MIN_STACK_SIZE
	.align		4
.L_49:
        /*012c*/ 	.byte	0x04, 0x12
        /*012e*/ 	.short	(.L_51 - .L_50)
	.align		4
.L_50:
        /*0130*/ 	.word	index@(_Z17blocked_FW_phase1Psxii)
        /*0134*/ 	.word	0x00000000


	//----- nvinfo : EIATTR_MIN_STACK_SIZE
	.align		4
.L_51:
        /*0138*/ 	.byte	0x04, 0x12
        /*013a*/ 	.short	(.L_53 - .L_52)
	.align		4
.L_52:
        /*013c*/ 	.word	index@(_Z33FW_simple_kernel_vectorized_pitchP6short4xxi)
        /*0140*/ 	.word	0x00000000


	//----- nvinfo : EIATTR_MIN_STACK_SIZE
	.align		4
.L_53:
        /*0144*/ 	.byte	0x04, 0x12
        /*0146*/ 	.short	(.L_55 - .L_54)
	.align		4
.L_54:
        /*0148*/ 	.word	index@(_Z27FW_simple_kernel_vectorizedP6short4xi)
        /*014c*/ 	.word	0x00000000


	//----- nvinfo : EIATTR_MIN_STACK_SIZE
	.align		4
.L_55:
        /*0150*/ 	.byte	0x04, 0x12
        /*0152*/ 	.short	(.L_57 - .L_56)
	.align		4
.L_56:
        /*0154*/ 	.word	index@(_Z22FW_simple_kernel_pitchPsxxi)
        /*0158*/ 	.word	0x00000000


	//----- nvinfo : EIATTR_MIN_STACK_SIZE
	.align		4
.L_57:
        /*015c*/ 	.byte	0x04, 0x12
        /*015e*/ 	.short	(.L_59 - .L_58)
	.align		4
.L_58:
        /*0160*/ 	.word	index@(_Z16FW_simple_kernelPsxi)
        /*0164*/ 	.word	0x00000000
.L_59:


//--------------------- .nv.compat                --------------------------
	.section	.nv.compat,"",@"SHT_CUDA_COMPAT_INFO"
	.align	4
        /*0000*/ 	.byte	0x02, 0x09, 0x00, 0x00, 0x02, 0x02, 0x01, 0x00, 0x02, 0x05, 0x05, 0x00, 0x03, 0x07, 0x01, 0x01
        /*0010*/ 	.byte	0x02, 0x03, 0x00, 0x00, 0x02, 0x06, 0x01, 0x00, 0x04, 0x0b, 0x08, 0x00, 0x09, 0x00, 0x00, 0x00
        /*0020*/ 	.byte	0x00, 0x00, 0x00, 0x00


//--------------------- .nv.info._Z23blocked_FW_phase3_pitchPsxxii --------------------------
	.section	.nv.info._Z23blocked_FW_phase3_pitchPsxxii,"",@"SHT_CUDA_INFO"
	.sectionflags	@""
	.align	4


	//----- nvinfo : EIATTR_CUDA_API_VERSION
	.align		4
        /*0000*/ 	.byte	0x04, 0x37
        /*0002*/ 	.short	(.L_61 - .L_60)
.L_60:
        /*0004*/ 	.word	0x00000082


	//----- nvinfo : EIATTR_KPARAM_INFO
	.align		4
.L_61:
        /*0008*/ 	.byte	0x04, 0x17
        /*000a*/ 	.short	(.L_63 - .L_62)
.L_62:
        /*000c*/ 	.word	0x00000000
        /*0010*/ 	.short	0x0004
        /*0012*/ 	.short	0x001c
        /*0014*/ 	.byte	0x00, 0xf0, 0x11, 0x00


	//----- nvinfo : EIATTR_KPARAM_INFO
	.align		4
.L_63:
        /*0018*/ 	.byte	0x04, 0x17
        /*001a*/ 	.short	(.L_65 - .L_64)
.L_64:
        /*001c*/ 	.word	0x00000000
        /*0020*/ 	.short	0x0003
        /*0022*/ 	.short	0x0018
        /*0024*/ 	.byte	0x00, 0xf0, 0x11, 0x00


	//----- nvinfo : EIATTR_KPARAM_INFO
	.align		4
.L_65:
        /*0028*/ 	.byte	0x04, 0x17
        /*002a*/ 	.short	(.L_67 - .L_66)
.L_66:
        /*002c*/ 	.word	0x00000000
        /*0030*/ 	.short	0x0002
        /*0032*/ 	.short	0x0010
        /*0034*/ 	.byte	0x00, 0xf0, 0x21, 0x00


	//----- nvinfo : EIATTR_KPARAM_INFO
	.align		4
.L_67:
        /*0038*/ 	.byte	0x04, 0x17
        /*003a*/ 	.short	(.L_69 - .L_68)
.L_68:
        /*003c*/ 	.word	0x00000000
        /*0040*/ 	.short	0x0001
        /*0042*/ 	.short	0x0008
        /*0044*/ 	.byte	0x00, 0xf0, 0x21, 0x00


	//----- nvinfo : EIATTR_KPARAM_INFO
	.align		4
.L_69:
        /*0048*/ 	.byte	0x04, 0x17
        /*004a*/ 	.short	(.L_71 - .L_70)
.L_70:
        /*004c*/ 	.word	0x00000000
        /*0050*/ 	.short	0x0000
        /*0052*/ 	.short	0x0000
        /*0054*/ 	.byte	0x00, 0xf5, 0x21, 0x00


	//----- nvinfo : EIATTR_SPARSE_MMA_MASK
	.align		4
.L_71:
        /*0058*/ 	.byte	0x03, 0x50
        /*005a*/ 	.short	0x0000


	//----- nvinfo : EIATTR_MAXREG_COUNT
	.align		4
        /*005c*/ 	.byte	0x03, 0x1b
        /*005e*/ 	.short	0x00ff


	//----- nvinfo : EIATTR_NUM_BARRIERS
	.align		4
        /*0060*/ 	.byte	0x02, 0x4c
        /*0062*/ 	.byte	0x01
	.zero		1


	//----- nvinfo : EIATTR_MERCURY_ISA_VERSION
	.align		4
        /*0064*/ 	.byte	0x03, 0x5f
        /*0066*/ 	.short	0x0101


	//----- nvinfo : EIATTR_VRC_CTA_INIT_COUNT
	.align		4
        /*0068*/ 	.byte	0x02, 0x4a
	.zero		1
	.zero		1


	//----- nvinfo : EIATTR_EXIT_INSTR_OFFSETS
	.align		4
        /*006c*/ 	.byte	0x04, 0x1c
        /*006e*/ 	.short	(.L_73 - .L_72)


	//   ....[0]....
.L_72:
        /*0070*/ 	.word	0x00000060


	//   ....[1]....
        /*0074*/ 	.word	0x00000940


	//----- nvinfo : EIATTR_CBANK_PARAM_SIZE
	.align		4
.L_73:
        /*0078*/ 	.byte	0x03, 0x19
        /*007a*/ 	.short	0x0020


	//----- nvinfo : EIATTR_PARAM_CBANK
	.align		4
        /*007c*/ 	.byte	0x04, 0x0a
        /*007e*/ 	.short	(.L_75 - .L_74)
	.align		4
.L_74:
        /*0080*/ 	.word	index@(.nv.constant0._Z23blocked_FW_phase3_pitchPsxxii)
        /*0084*/ 	.short	0x0380
        /*0086*/ 	.short	0x0020


	//----- nvinfo : EIATTR_SW_WAR
	.align		4
.L_75:
        /*0088*/ 	.byte	0x04, 0x36
        /*008a*/ 	.short	(.L_77 - .L_76)
.L_76:
        /*008c*/ 	.word	0x00000008
.L_77:


//--------------------- .nv.info._Z17blocked_FW_phase3Psxii --------------------------
	.section	.nv.info._Z17blocked_FW_phase3Psxii,"",@"SHT_CUDA_INFO"
	.sectionflags	@""
	.align	4


	//----- nvinfo : EIATTR_CUDA_API_VERSION
	.align		4
        /*0000*/ 	.byte	0x04, 0x37
        /*0002*/ 	.short	(.L_79 - .L_78)
.L_78:
        /*0004*/ 	.word	0x00000082


	//----- nvinfo : EIATTR_KPARAM_INFO
	.align		4
.L_79:
        /*0008*/ 	.byte	0x04, 0x17
        /*000a*/ 	.short	(.L_81 - .L_80)
.L_80:
        /*000c*/ 	.word	0x00000000
        /*0010*/ 	.short	0x0003
        /*0012*/ 	.short	0x0014
        /*0014*/ 	.byte	0x00, 0xf0, 0x11, 0x00


	//----- nvinfo : EIATTR_KPARAM_INFO
	.align		4
.L_81:
        /*0018*/ 	.byte	0x04, 0x17
        /*001a*/ 	.short	(.L_83 - .L_82)
.L_82:
        /*001c*/ 	.word	0x00000000
        /*0020*/ 	.short	0x0002
        /*0022*/ 	.short	0x0010
        /*0024*/ 	.byte	0x00, 0xf0, 0x11, 0x00


	//----- nvinfo : EIATTR_KPARAM_INFO
	.align		4
.L_83:
        /*0028*/ 	.byte	0x04, 0x17
        /*002a*/ 	.short	(.L_85 - .L_84)
.L_84:
        /*002c*/ 	.word	0x00000000
        /*0030*/ 	.short	0x0001
        /*0032*/ 	.short	0x0008
        /*0034*/ 	.byte	0x00, 0xf0, 0x21, 0x00


	//----- nvinfo : EIATTR_KPARAM_INFO
	.align		4
.L_85:
        /*0038*/ 	.byte	0x04, 0x17
        /*003a*/ 	.short	(.L_87 - .L_86)
.L_86:
        /*003c*/ 	.word	0x00000000
        /*0040*/ 	.short	0x0000
        /*0042*/ 	.short	0x0000
        /*0044*/ 	.byte	0x00, 0xf5, 0x21, 0x00


	//----- nvinfo : EIATTR_SPARSE_MMA_MASK
	.align		4
.L_87:
        /*0048*/ 	.byte	0x03, 0x50
        /*004a*/ 	.short	0x0000


	//----- nvinfo : EIATTR_MAXREG_COUNT
	.align		4
        /*004c*/ 	.byte	0x03, 0x1b
        /*004e*/ 	.short	0x00ff


	//----- nvinfo : EIATTR_NUM_BARRIERS
	.align		4
        /*0050*/ 	.byte	0x02, 0x4c
        /*0052*/ 	.byte	0x01
	.zero		1


	//----- nvinfo : EIATTR_MERCURY_ISA_VERSION
	.align		4
        /*0054*/ 	.byte	0x03, 0x5f
        /*0056*/ 	.short	0x0101


	//----- nvinfo : EIATTR_VRC_CTA_INIT_COUNT
	.align		4
        /*0058*/ 	.byte	0x02, 0x4a
	.zero		1
	.zero		1


	//----- nvinfo : EIATTR_EXIT_INSTR_OFFSETS
	.align		4
        /*005c*/ 	.byte	0x04, 0x1c
        /*005e*/ 	.short	(.L_89 - .L_88)


	//   ....[0]....
.L_88:
        /*0060*/ 	.word	0x00000060


	//   ....[1]....
        /*0064*/ 	.word	0x00000930


	//----- nvinfo : EIATTR_CBANK_PARAM_SIZE
	.align		4
.L_89:
        /*0068*/ 	.byte	0x03, 0x19
        /*006a*/ 	.short	0x0018


	//----- nvinfo : EIATTR_PARAM_CBANK
	.align		4
        /*006c*/ 	.byte	0x04, 0x0a
        /*006e*/ 	.short	(.L_91 - .L_90)
	.align		4
.L_90:
        /*0070*/ 	.word	index@(.nv.constant0._Z17blocked_FW_phase3Psxii)
        /*0074*/ 	.short	0x0380
        /*0076*/ 	.short	0x0018


	//----- nvinfo : EIATTR_SW_WAR
	.align		4
.L_91:
        /*0078*/ 	.byte	0x04, 0x36
        /*007a*/ 	.short	(.L_93 - .L_92)
.L_92:
        /*007c*/ 	.word	0x00000008
.L_93:


//--------------------- .nv.info._Z23blocked_FW_phase2_pitchPsxxii --------------------------
	.section	.nv.info._Z23blocked_FW_phase2_pitchPsxxii,"",@"SHT_CUDA_INFO"
	.sectionflags	@""
	.align	4


	//----- nvinfo : EIATTR_CUDA_API_VERSION
	.align		4
        /*0000*/ 	.byte	0x04, 0x37
        /*0002*/ 	.short	(.L_95 - .L_94)
.L_94:
        /*0004*/ 	.word	0x00000082


	//----- nvinfo : EIATTR_KPARAM_INFO
	.align		4
.L_95:
        /*0008*/ 	.byte	0x04, 0x17
        /*000a*/ 	.short	(.L_97 - .L_96)
.L_96:
        /*000c*/ 	.word	0x00000000
        /*0010*/ 	.short	0x0004
        /*0012*/ 	.short	0x001c
        /*0014*/ 	.byte	0x00, 0xf0, 0x11, 0x00


	//----- nvinfo : EIATTR_KPARAM_INFO
	.align		4
.L_97:
        /*0018*/ 	.byte	0x04, 0x17
        /*001a*/ 	.short	(.L_99 - .L_98)
.L_98:
        /*001c*/ 	.word	0x00000000
        /*0020*/ 	.short	0x0003
        /*0022*/ 	.short	0x0018
        /*0024*/ 	.byte	0x00, 0xf0, 0x11, 0x00


	//----- nvinfo : EIATTR_KPARAM_INFO
	.align		4
.L_99:
        /*0028*/ 	.byte	0x04, 0x17
        /*002a*/ 	.short	(.L_101 - .L_100)
.L_100:
        /*002c*/ 	.word	0x00000000
        /*0030*/ 	.short	0x0002
        /*0032*/ 	.short	0x0010
        /*0034*/ 	.byte	0x00, 0xf0, 0x21, 0x00


	//----- nvinfo : EIATTR_KPARAM_INFO
	.align		4
.L_101:
        /*0038*/ 	.byte	0x04, 0x17
        /*003a*/ 	.short	(.L_103 - .L_102)
.L_102:
        /*003c*/ 	.word	0x00000000
        /*0040*/ 	.short	0x0001
        /*0042*/ 	.short	0x0008
        /*0044*/ 	.byte	0x00, 0xf0, 0x21, 0x00


	//----- nvinfo : EIATTR_KPARAM_INFO
	.align		4
.L_103:
        /*0048*/ 	.byte	0x04, 0x17
        /*004a*/ 	.short	(.L_105 - .L_104)
.L_104:
        /*004c*/ 	.word	0x00000000
        /*0050*/ 	.short	0x0000
        /*0052*/ 	.short	0x0000
        /*0054*/ 	.byte	0x00, 0xf5, 0x21, 0x00


	//----- nvinfo : EIATTR_SPARSE_MMA_MASK
	.align		4
.L_105:
        /*0058*/ 	.byte	0x03, 0x50
        /*005a*/ 	.short	0x0000


	//----- nvinfo : EIATTR_MAXREG_COUNT
	.align		4
        /*005c*/ 	.byte	0x03, 0x1b
        /*005e*/ 	.short	0x00ff


	//----- nvinfo : EIATTR_NUM_BARRIERS
	.align		4
        /*0060*/ 	.byte	0x02, 0x4c
        /*0062*/ 	.byte	0x01
	.zero		1


	//----- nvinfo : EIATTR_MERCURY_ISA_VERSION
	.align		4
        /*0064*/ 	.byte	0x03, 0x5f
        /*0066*/ 	.short	0x0101


	//----- nvinfo : EIATTR_VRC_CTA_INIT_COUNT
	.align		4
        /*0068*/ 	.byte	0x02, 0x4a
	.zero		1
	.zero		1


	//----- nvinfo : EIATTR_EXIT_INSTR_OFFSETS
	.align		4
        /*006c*/ 	.byte	0x04, 0x1c
        /*006e*/ 	.short	(.L_107 - .L_106)


	//   ....[0]....
.L_106:
        /*0070*/ 	.word	0x00000040


	//   ....[1]....
        /*0074*/ 	.word	0x00000ea0


	//----- nvinfo : EIATTR_CBANK_PARAM_SIZE
	.align		4
.L_107:
        /*0078*/ 	.byte	0x03, 0x19
        /*007a*/ 	.short	0x0020


	//----- nvinfo : EIATTR_PARAM_CBANK
	.align		4
        /*007c*/ 	.byte	0x04, 0x0a
        /*007e*/ 	.short	(.L_109 - .L_108)
	.align		4
.L_108:
        /*0080*/ 	.word	index@(.nv.constant0._Z23blocked_FW_phase2_pitchPsxxii)
        /*0084*/ 	.short	0x0380
        /*0086*/ 	.short	0x0020


	//----- nvinfo : EIATTR_SW_WAR
	.align		4
.L_109:
        /*0088*/ 	.byte	0x04, 0x36
        /*008a*/ 	.short	(.L_111 - .L_110)
.L_110:
        /*008c*/ 	.word	0x00000008
.L_111:


//--------------------- .nv.info._Z17blocked_FW_phase2Psxii --------------------------
	.section	.nv.info._Z17blocked_FW_phase2Psxii,"",@"SHT_CUDA_INFO"
	.sectionflags	@""
	.align	4


	//----- nvinfo : EIATTR_CUDA_API_VERSION
	.align		4
        /*0000*/ 	.byte	0x04, 0x37
        /*0002*/ 	.short	(.L_113 - .L_112)
.L_112:
        /*0004*/ 	.word	0x00000082


	//----- nvinfo : EIATTR_KPARAM_INFO
	.align		4
.L_113:
        /*0008*/ 	.byte	0x04, 0x17
        /*000a*/ 	.short	(.L_115 - .L_114)
.L_114:
        /*000c*/ 	.word	0x00000000
        /*0010*/ 	.short	0x0003
        /*0012*/ 	.short	0x0014
        /*0014*/ 	.byte	0x00, 0xf0, 0x11, 0x00


	//----- nvinfo : EIATTR_KPARAM_INFO
	.align		4
.L_115:
        /*0018*/ 	.byte	0x04, 0x17
        /*001a*/ 	.short	(.L_117 - .L_116)
.L_116:
        /*001c*/ 	.word	0x00000000
        /*0020*/ 	.short	0x0002
        /*0022*/ 	.short	0x0010
        /*0024*/ 	.byte	0x00, 0xf0, 0x11, 0x00


	//----- nvinfo : EIATTR_KPARAM_INFO
	.align		4
.L_117:
        /*0028*/ 	.byte	0x04, 0x17
        /*002a*/ 	.short	(.L_119 - .L_118)
.L_118:
        /*002c*/ 	.word	0x00000000
        /*0030*/ 	.short	0x0001
        /*0032*/ 	.short	0x0008
        /*0034*/ 	.byte	0x00, 0xf0, 0x21, 0x00


	//----- nvinfo : EIATTR_KPARAM_INFO
	.align		4
.L_119:
        /*0038*/ 	.byte	0x04, 0x17
        /*003a*/ 	.short	(.L_121 - .L_120)
.L_120:
        /*003c*/ 	.word	0x00000000
        /*0040*/ 	.short	0x0000
        /*0042*/ 	.short	0x0000
        /*0044*/ 	.byte	0x00, 0xf5, 0x21, 0x00


	//----- nvinfo : EIATTR_SPARSE_MMA_MASK
	.align		4
.L_121:
        /*0048*/ 	.byte	0x03, 0x50
        /*004a*/ 	.short	0x0000


	//----- nvinfo : EIATTR_MAXREG_COUNT
	.align		4
        /*004c*/ 	.byte	0x03, 0x1b
        /*004e*/ 	.short	0x00ff


	//----- nvinfo : EIATTR_NUM_BARRIERS
	.align		4
        /*0050*/ 	.byte	0x02, 0x4c
        /*0052*/ 	.byte	0x01
	.zero		1


	//----- nvinfo : EIATTR_MERCURY_ISA_VERSION
	.align		4
        /*0054*/ 	.byte	0x03, 0x5f
        /*0056*/ 	.short	0x0101


	//----- nvinfo : EIATTR_VRC_CTA_INIT_COUNT
	.align		4
        /*0058*/ 	.byte	0x02, 0x4a
	.zero		1
	.zero		1


	//----- nvinfo : EIATTR_EXIT_INSTR_OFFSETS
	.align		4
        /*005c*/ 	.byte	0x04, 0x1c
        /*005e*/ 	.short	(.L_123 - .L_122)


	//   ....[0]....
.L_122:
        /*0060*/ 	.word	0x00000040


	//   ....[1]....
        /*0064*/ 	.word	0x00000fc0


	//----- nvinfo : EIATTR_CBANK_PARAM_SIZE
	.align		4
.L_123:
        /*0068*/ 	.byte	0x03, 0x19
        /*006a*/ 	.short	0x0018


	//----- nvinfo : EIATTR_PARAM_CBANK
	.align		4
        /*006c*/ 	.byte	0x04, 0x0a
        /*006e*/ 	.short	(.L_125 - .L_124)
	.align		4
.L_124:
        /*0070*/ 	.word	index@(.nv.constant0._Z17blocked_FW_phase2Psxii)
        /*0074*/ 	.short	0x0380
        /*0076*/ 	.short	0x0018


	//----- nvinfo : EIATTR_SW_WAR
	.align		4
.L_125:
        /*0078*/ 	.byte	0x04, 0x36
        /*007a*/ 	.short	(.L_127 - .L_126)
.L_126:
        /*007c*/ 	.word	0x00000008
.L_127:


//--------------------- .nv.info._Z23blocked_FW_phase1_pitchPsxxii --------------------------
	.section	.nv.info._Z23blocked_FW_phase1_pitchPsxxii,"",@"SHT_CUDA_INFO"
	.sectionflags	@""
	.align	4


	//----- nvinfo : EIATTR_CUDA_API_VERSION
	.align		4
        /*0000*/ 	.byte	0x04, 0x37
        /*0002*/ 	.short	(.L_129 - .L_128)
.L_128:
        /*0004*/ 	.word	0x00000082


	//----- nvinfo : EIATTR_KPARAM_INFO
	.align		4
.L_129:
        /*0008*/ 	.byte	0x04, 0x17
        /*000a*/ 	.short	(.L_131 - .L_130)
.L_130:
        /*000c*/ 	.word	0x00000000
        /*0010*/ 	.short	0x0004
        /*0012*/ 	.short	0x001c
        /*0014*/ 	.byte	0x00, 0xf0, 0x11, 0x00


	//----- nvinfo : EIATTR_KPARAM_INFO
	.align		4
.L_131:
        /*0018*/ 	.byte	0x04, 0x17
        /*001a*/ 	.short	(.L_133 - .L_132)
.L_132:
        /*001c*/ 	.word	0x00000000
        /*0020*/ 	.short	0x0003
        /*0022*/ 	.short	0x0018
        /*0024*/ 	.byte	0x00, 0xf0, 0x11, 0x00


	//----- nvinfo : EIATTR_KPARAM_INFO
	.align		4
.L_133:
        /*0028*/ 	.byte	0x04, 0x17
        /*002a*/ 	.short	(.L_135 - .L_134)
.L_134:
        /*002c*/ 	.word	0x00000000
        /*0030*/ 	.short	0x0002
        /*0032*/ 	.short	0x0010
        /*0034*/ 	.byte	0x00, 0xf0, 0x21, 0x00


	//----- nvinfo : EIATTR_KPARAM_INFO
	.align		4
.L_135:
        /*0038*/ 	.byte	0x04, 0x17
        /*003a*/ 	.short	(.L_137 - .L_136)
.L_136:
        /*003c*/ 	.word	0x00000000
        /*0040*/ 	.short	0x0001
        /*0042*/ 	.short	0x0008
        /*0044*/ 	.byte	0x00, 0xf0, 0x21, 0x00


	//----- nvinfo : EIATTR_KPARAM_INFO
	.align		4
.L_137:
        /*0048*/ 	.byte	0x04, 0x17
        /*004a*/ 	.short	(.L_139 - .L_138)
.L_138:
        /*004c*/ 	.word	0x00000000
        /*0050*/ 	.short	0x0000
        /*0052*/ 	.short	0x0000
        /*0054*/ 	.byte	0x00, 0xf5, 0x21, 0x00


	//----- nvinfo : EIATTR_SPARSE_MMA_MASK
	.align		4
.L_139:
        /*0058*/ 	.byte	0x03, 0x50
        /*005a*/ 	.short	0x0000


	//----- nvinfo : EIATTR_MAXREG_COUNT
	.align		4
        /*005c*/ 	.byte	0x03, 0x1b
        /*005e*/ 	.short	0x00ff


	//----- nvinfo : EIATTR_NUM_BARRIERS
	.align		4
        /*0060*/ 	.byte	0x02, 0x4c
        /*0062*/ 	.byte	0x01
	.zero		1


	//----- nvinfo : EIATTR_MERCURY_ISA_VERSION
	.align		4
        /*0064*/ 	.byte	0x03, 0x5f
        /*0066*/ 	.short	0x0101


	//----- nvinfo : EIATTR_VRC_CTA_INIT_COUNT
	.align		4
        /*0068*/ 	.byte	0x02, 0x4a
	.zero		1
	.zero		1


	//----- nvinfo : EIATTR_EXIT_INSTR_OFFSETS
	.align		4
        /*006c*/ 	.byte	0x04, 0x1c
        /*006e*/ 	.short	(.L_141 - .L_140)


	//   ....[0]....
.L_140:
        /*0070*/ 	.word	0x00000700


	//----- nvinfo : EIATTR_CBANK_PARAM_SIZE
	.align		4
.L_141:
        /*0074*/ 	.byte	0x03, 0x19
        /*0076*/ 	.short	0x0020


	//----- nvinfo : EIATTR_PARAM_CBANK
	.align		4
        /*0078*/ 	.byte	0x04, 0x0a
        /*007a*/ 	.short	(.L_143 - .L_142)
	.align		4
.L_142:
        /*007c*/ 	.word	index@(.nv.constant0._Z23blocked_FW_phase1_pitchPsxxii)
        /*0080*/ 	.short	0x0380
        /*0082*/ 	.short	0x0020


	//----- nvinfo : EIATTR_SW_WAR
	.align		4
.L_143:
        /*0084*/ 	.byte	0x04, 0x36
        /*0086*/ 	.short	(.L_145 - .L_144)
.L_144:
        /*0088*/ 	.word	0x00000008
.L_145:


//--------------------- .nv.info._Z17blocked_FW_phase1Psxii --------------------------
	.section	.nv.info._Z17blocked_FW_phase1Psxii,"",@"SHT_CUDA_INFO"
	.sectionflags	@""
	.align	4


	//----- nvinfo : EIATTR_CUDA_API_VERSION
	.align		4
        /*0000*/ 	.byte	0x04, 0x37
        /*0002*/ 	.short	(.L_147 - .L_146)
.L_146:
        /*0004*/ 	.word	0x00000082


	//----- nvinfo : EIATTR_KPARAM_INFO
	.align		4
.L_147:
        /*0008*/ 	.byte	0x04, 0x17
        /*000a*/ 	.short	(.L_149 - .L_148)
.L_148:
        /*000c*/ 	.word	0x00000000
        /*0010*/ 	.short	0x0003
        /*0012*/ 	.short	0x0014
        /*0014*/ 	.byte	0x00, 0xf0, 0x11, 0x00


	//----- nvinfo : EIATTR_KPARAM_INFO
	.align		4
.L_149:
        /*0018*/ 	.byte	0x04, 0x17
        /*001a*/ 	.short	(.L_151 - .L_150)
.L_150:
        /*001c*/ 	.word	0x00000000
        /*0020*/ 	.short	0x0002
        /*0022*/ 	.short	0x0010
        /*0024*/ 	.byte	0x00, 0xf0, 0x11, 0x00


	//----- nvinfo : EIATTR_KPARAM_INFO
	.align		4
.L_151:
        /*0028*/ 	.byte	0x04, 0x17
        /*002a*/ 	.short	(.L_153 - .L_152)
.L_152:
        /*002c*/ 	.word	0x00000000
        /*0030*/ 	.short	0x0001
        /*0032*/ 	.short	0x0008
        /*0034*/ 	.byte	0x00, 0xf0, 0x21, 0x00


	//----- nvinfo : EIATTR_KPARAM_INFO
	.align		4
.L_153:
        /*0038*/ 	.byte	0x04, 0x17
        /*003a*/ 	.short	(.L_155 - .L_154)
.L_154:
        /*003c*/ 	.word	0x00000000
        /*0040*/ 	.short	0x0000
        /*0042*/ 	.short	0x0000
        /*0044*/ 	.byte	0x00, 0xf5, 0x21, 0x00


	//----- nvinfo : EIATTR_SPARSE_MMA_MASK
	.align		4
.L_155:
        /*0048*/ 	.byte	0x03, 0x50
        /*004a*/ 	.short	0x0000


	//----- nvinfo : EIATTR_MAXREG_COUNT
	.align		4
        /*004c*/ 	.byte	0x03, 0x1b
        /*004e*/ 	.short	0x00ff


	//----- nvinfo : EIATTR_NUM_BARRIERS
	.align		4
        /*0050*/ 	.byte	0x02, 0x4c
        /*0052*/ 	.byte	0x01
	.zero		1


	//----- nvinfo : EIATTR_MERCURY_ISA_VERSION
	.align		4
        /*0054*/ 	.byte	0x03, 0x5f
        /*0056*/ 	.short	0x0101


	//----- nvinfo : EIATTR_VRC_CTA_INIT_COUNT
	.align		4
        /*0058*/ 	.byte	0x02, 0x4a
	.zero		1
	.zero		1


	//----- nvinfo : EIATTR_EXIT_INSTR_OFFSETS
	.align		4
        /*005c*/ 	.byte	0x04, 0x1c
        /*005e*/ 	.short	(.L_157 - .L_156)


	//   ....[0]....
.L_156:
        /*0060*/ 	.word	0x000006e0


	//----- nvinfo : EIATTR_CBANK_PARAM_SIZE
	.align		4
.L_157:
        /*0064*/ 	.byte	0x03, 0x19
        /*0066*/ 	.short	0x0018


	//----- nvinfo : EIATTR_PARAM_CBANK
	.align		4
        /*0068*/ 	.byte	0x04, 0x0a
        /*006a*/ 	.short	(.L_159 - .L_158)
	.align		4
.L_158:
        /*006c*/ 	.word	index@(.nv.constant0._Z17blocked_FW_phase1Psxii)
        /*0070*/ 	.short	0x0380
        /*0072*/ 	.short	0x0018


	//----- nvinfo : EIATTR_SW_WAR
	.align		4
.L_159:
        /*0074*/ 	.byte	0x04, 0x36
        /*0076*/ 	.short	(.L_161 - .L_160)
.L_160:
        /*0078*/ 	.word	0x00000008
.L_161:


//--------------------- .nv.info._Z33FW_simple_kernel_vectorized_pitchP6short4xxi --------------------------
	.section	.nv.info._Z33FW_simple_kernel_vectorized_pitchP6short4xxi,"",@"SHT_CUDA_INFO"
	.sectionflags	@""
	.align	4


	//----- nvinfo : EIATTR_CUDA_API_VERSION
	.align		4
        /*0000*/ 	.byte	0x04, 0x37
        /*0002*/ 	.short	(.L_163 - .L_162)
.L_162:
        /*0004*/ 	.word	0x00000082


	//----- nvinfo : EIATTR_KPARAM_INFO
	.align		4
.L_163:
        /*0008*/ 	.byte	0x04, 0x17
        /*000a*/ 	.short	(.L_165 - .L_164)
.L_164:
        /*000c*/ 	.word	0x00000000
        /*0010*/ 	.short	0x0003
        /*0012*/ 	.short	0x0018
        /*0014*/ 	.byte	0x00, 0xf0, 0x11, 0x00


	//----- nvinfo : EIATTR_KPARAM_INFO
	.align		4
.L_165:
        /*0018*/ 	.byte	0x04, 0x17
        /*001a*/ 	.short	(.L_167 - .L_166)
.L_166:
        /*001c*/ 	.word	0x00000000
        /*0020*/ 	.short	0x0002
        /*0022*/ 	.short	0x0010
        /*0024*/ 	.byte	0x00, 0xf0, 0x21, 0x00


	//----- nvinfo : EIATTR_KPARAM_INFO
	.align		4
.L_167:
        /*0028*/ 	.byte	0x04, 0x17
        /*002a*/ 	.short	(.L_169 - .L_168)
.L_168:
        /*002c*/ 	.word	0x00000000
        /*0030*/ 	.short	0x0001
        /*0032*/ 	.short	0x0008
        /*0034*/ 	.byte	0x00, 0xf0, 0x21, 0x00


	//----- nvinfo : EIATTR_KPARAM_INFO
	.align		4
.L_169:
        /*0038*/ 	.byte	0x04, 0x17
        /*003a*/ 	.short	(.L_171 - .L_170)
.L_170:
        /*003c*/ 	.word	0x00000000
        /*0040*/ 	.short	0x0000
        /*0042*/ 	.short	0x0000
        /*0044*/ 	.byte	0x00, 0xf5, 0x21, 0x00


	//----- nvinfo : EIATTR_SPARSE_MMA_MASK
	.align		4
.L_171:
        /*0048*/ 	.byte	0x03, 0x50
        /*004a*/ 	.short	0x0000


	//----- nvinfo : EIATTR_MAXREG_COUNT
	.align		4
        /*004c*/ 	.byte	0x03, 0x1b
        /*004e*/ 	.short	0x00ff


	//----- nvinfo : EIATTR_MERCURY_ISA_VERSION
	.align		4
        /*0050*/ 	.byte	0x03, 0x5f
        /*0052*/ 	.short	0x0101


	//----- nvinfo : EIATTR_VRC_CTA_INIT_COUNT
	.align		4
        /*0054*/ 	.byte	0x02, 0x4a
	.zero		1
	.zero		1


	//----- nvinfo : EIATTR_EXIT_INSTR_OFFSETS
	.align		4
        /*0058*/ 	.byte	0x04, 0x1c
        /*005a*/ 	.short	(.L_173 - .L_172)


	//   ....[0]....
.L_172:
        /*005c*/ 	.word	0x00000120


	//   ....[1]....
        /*0060*/ 	.word	0x000003e0


	//----- nvinfo : EIATTR_CBANK_PARAM_SIZE
	.align		4
.L_173:
        /*0064*/ 	.byte	0x03, 0x19
        /*0066*/ 	.short	0x001c


	//----- nvinfo : EIATTR_PARAM_CBANK
	.align		4
        /*0068*/ 	.byte	0x04, 0x0a
        /*006a*/ 	.short	(.L_175 - .L_174)
	.align		4
.L_174:
        /*006c*/ 	.word	index@(.nv.constant0._Z33FW_simple_kernel_vectorized_pitchP6short4xxi)
        /*0070*/ 	.short	0x0380
        /*0072*/ 	.short	0x001c


	//----- nvinfo : EIATTR_SW_WAR
	.align		4
.L_175:
        /*0074*/ 	.byte	0x04, 0x36
        /*0076*/ 	.short	(.L_177 - .L_176)
.L_176:
        /*0078*/ 	.word	0x00000008
.L_177:


//--------------------- .nv.info._Z27FW_simple_kernel_vectorizedP6short4xi --------------------------
	.section	.nv.info._Z27FW_simple_kernel_vectorizedP6short4xi,"",@"SHT_CUDA_INFO"
	.sectionflags	@""
	.align	4


	//----- nvinfo : EIATTR_CUDA_API_VERSION
	.align		4
        /*0000*/ 	.byte	0x04, 0x37
        /*0002*/ 	.short	(.L_179 - .L_178)
.L_178:
        /*0004*/ 	.word	0x00000082


	//----- nvinfo : EIATTR_KPARAM_INFO
	.align		4
.L_179:
        /*0008*/ 	.byte	0x04, 0x17
        /*000a*/ 	.short	(.L_181 - .L_180)
.L_180:
        /*000c*/ 	.word	0x00000000
        /*0010*/ 	.short	0x0002
        /*0012*/ 	.short	0x0010
        /*0014*/ 	.byte	0x00, 0xf0, 0x11, 0x00


	//----- nvinfo : EIATTR_KPARAM_INFO
	.align		4
.L_181:
        /*0018*/ 	.byte	0x04, 0x17
        /*001a*/ 	.short	(.L_183 - .L_182)
.L_182:
        /*001c*/ 	.word	0x00000000
        /*0020*/ 	.short	0x0001
        /*0022*/ 	.short	0x0008
        /*0024*/ 	.byte	0x00, 0xf0, 0x21, 0x00


	//----- nvinfo : EIATTR_KPARAM_INFO
	.align		4
.L_183:
        /*0028*/ 	.byte	0x04, 0x17
        /*002a*/ 	.short	(.L_185 - .L_184)
.L_184:
        /*002c*/ 	.word	0x00000000
        /*0030*/ 	.short	0x0000
        /*0032*/ 	.short	0x0000
        /*0034*/ 	.byte	0x00, 0xf5, 0x21, 0x00


	//----- nvinfo : EIATTR_SPARSE_MMA_MASK
	.align		4
.L_185:
        /*0038*/ 	.byte	0x03, 0x50
        /*003a*/ 	.short	0x0000


	//----- nvinfo : EIATTR_MAXREG_COUNT
	.align		4
        /*003c*/ 	.byte	0x03, 0x1b
        /*003e*/ 	.short	0x00ff


	//----- nvinfo : EIATTR_MERCURY_ISA_VERSION
	.align		4
        /*0040*/ 	.byte	0x03, 0x5f
        /*0042*/ 	.short	0x0101


	//----- nvinfo : EIATTR_VRC_CTA_INIT_COUNT
	.align		4
        /*0044*/ 	.byte	0x02, 0x4a
	.zero		1
	.zero		1


	//----- nvinfo : EIATTR_EXIT_INSTR_OFFSETS
	.align		4
        /*0048*/ 	.byte	0x04, 0x1c
        /*004a*/ 	.short	(.L_187 - .L_186)


	//   ....[0]....
.L_186:
        /*004c*/ 	.word	0x00000120


	//   ....[1]....
        /*0050*/ 	.word	0x00000410


	//----- nvinfo : EIATTR_CBANK_PARAM_SIZE
	.align		4
.L_187:
        /*0054*/ 	.byte	0x03, 0x19
        /*0056*/ 	.short	0x0014


	//----- nvinfo : EIATTR_PARAM_CBANK
	.align		4
        /*0058*/ 	.byte	0x04, 0x0a
        /*005a*/ 	.short	(.L_189 - .L_188)
	.align		4
.L_188:
        /*005c*/ 	.word	index@(.nv.constant0._Z27FW_simple_kernel_vectorizedP6short4xi)
        /*0060*/ 	.short	0x0380
        /*0062*/ 	.short	0x0014


	//----- nvinfo : EIATTR_SW_WAR
	.align		4
.L_189:
        /*0064*/ 	.byte	0x04, 0x36
        /*0066*/ 	.short	(.L_191 - .L_190)
.L_190:
        /*0068*/ 	.word	0x00000008
.L_191:


//--------------------- .nv.info._Z22FW_simple_kernel_pitchPsxxi --------------------------
	.section	.nv.info._Z22FW_simple_kernel_pitchPsxxi,"",@"SHT_CUDA_INFO"
	.sectionflags	@""
	.align	4


	//----- nvinfo : EIATTR_CUDA_API_VERSION
	.align		4
        /*0000*/ 	.byte	0x04, 0x37
        /*0002*/ 	.short	(.L_193 - .L_192)
.L_192:
        /*0004*/ 	.word	0x00000082


	//----- nvinfo : EIATTR_KPARAM_INFO
	.align		4
.L_193:
        /*0008*/ 	.byte	0x04, 0x17
        /*000a*/ 	.short	(.L_195 - .L_194)
.L_194:
        /*000c*/ 	.word	0x00000000
        /*0010*/ 	.short	0x0003
        /*0012*/ 	.short	0x0018
        /*0014*/ 	.byte	0x00, 0xf0, 0x11, 0x00


	//----- nvinfo : EIATTR_KPARAM_INFO
	.align		4
.L_195:
        /*0018*/ 	.byte	0x04, 0x17
        /*001a*/ 	.short	(.L_197 - .L_196)
.L_196:
        /*001c*/ 	.word	0x00000000
        /*0020*/ 	.short	0x0002
        /*0022*/ 	.short	0x0010
        /*0024*/ 	.byte	0x00, 0xf0, 0x21, 0x00


	//----- nvinfo : EIATTR_KPARAM_INFO
	.align		4
.L_197:
        /*0028*/ 	.byte	0x04, 0x17
        /*002a*/ 	.short	(.L_199 - .L_198)
.L_198:
        /*002c*/ 	.word	0x00000000
        /*0030*/ 	.short	0x0001
        /*0032*/ 	.short	0x0008
        /*0034*/ 	.byte	0x00, 0xf0, 0x21, 0x00


	//----- nvinfo : EIATTR_KPARAM_INFO
	.align		4
.L_199:
        /*0038*/ 	.byte	0x04, 0x17
        /*003a*/ 	.short	(.L_201 - .L_200)
.L_200:
        /*003c*/ 	.word	0x00000000
        /*0040*/ 	.short	0x0000
        /*0042*/ 	.short	0x0000
        /*0044*/ 	.byte	0x00, 0xf5, 0x21, 0x00


	//----- nvinfo : EIATTR_SPARSE_MMA_MASK
	.align		4
.L_201:
        /*0048*/ 	.byte	0x03, 0x50
        /*004a*/ 	.short	0x0000


	//----- nvinfo : EIATTR_MAXREG_COUNT
	.align		4
        /*004c*/ 	.byte	0x03, 0x1b
        /*004e*/ 	.short	0x00ff


	//----- nvinfo : EIATTR_MERCURY_ISA_VERSION
	.align		4
        /*0050*/ 	.byte	0x03, 0x5f
        /*0052*/ 	.short	0x0101


	//----- nvinfo : EIATTR_VRC_CTA_INIT_COUNT
	.align		4
        /*0054*/ 	.byte	0x02, 0x4a
	.zero		1
	.zero		1


	//----- nvinfo : EIATTR_EXIT_INSTR_OFFSETS
	.align		4
        /*0058*/ 	.byte	0x04, 0x1c
        /*005a*/ 	.short	(.L_203 - .L_202)


	//   ....[0]....
.L_202:
        /*005c*/ 	.word	0x000001b0


	//   ....[1]....
        /*0060*/ 	.word	0x000002d0


	//   ....[2]....
        /*0064*/ 	.word	0x00000300


	//----- nvinfo : EIATTR_CBANK_PARAM_SIZE
	.align		4
.L_203:
        /*0068*/ 	.byte	0x03, 0x19
        /*006a*/ 	.short	0x001c


	//----- nvinfo : EIATTR_PARAM_CBANK
	.align		4
        /*006c*/ 	.byte	0x04, 0x0a
        /*006e*/ 	.short	(.L_205 - .L_204)
	.align		4
.L_204:
        /*0070*/ 	.word	index@(.nv.constant0._Z22FW_simple_kernel_pitchPsxxi)
        /*0074*/ 	.short	0x0380
        /*0076*/ 	.short	0x001c


	//----- nvinfo : EIATTR_SW_WAR
	.align		4
.L_205:
        /*0078*/ 	.byte	0x04, 0x36
        /*007a*/ 	.short	(.L_207 - .L_206)
.L_206:
        /*007c*/ 	.word	0x00000008
.L_207:


//--------------------- .nv.info._Z16FW_simple_kernelPsxi --------------------------
	.section	.nv.info._Z16FW_simple_kernelPsxi,"",@"SHT_CUDA_INFO"
	.sectionflags	@""
	.align	4


	//----- nvinfo : EIATTR_CUDA_API_VERSION
	.align		4
        /*0000*/ 	.byte	0x04, 0x37
        /*0002*/ 	.short	(.L_209 - .L_208)
.L_208:
        /*0004*/ 	.word	0x00000082


	//----- nvinfo : EIATTR_KPARAM_INFO
	.align		4
.L_209:
        /*0008*/ 	.byte	0x04, 0x17
        /*000a*/ 	.short	(.L_211 - .L_210)
.L_210:
        /*000c*/ 	.word	0x00000000
        /*0010*/ 	.short	0x0002
        /*0012*/ 	.short	0x0010
        /*0014*/ 	.byte	0x00, 0xf0, 0x11, 0x00


	//----- nvinfo : EIATTR_KPARAM_INFO
	.align		4
.L_211:
        /*0018*/ 	.byte	0x04, 0x17
        /*001a*/ 	.short	(.L_213 - .L_212)
.L_212:
        /*001c*/ 	.word	0x00000000
        /*0020*/ 	.short	0x0001
        /*0022*/ 	.short	0x0008
        /*0024*/ 	.byte	0x00, 0xf0, 0x21, 0x00


	//----- nvinfo : EIATTR_KPARAM_INFO
	.align		4
.L_213:
        /*0028*/ 	.byte	0x04, 0x17
        /*002a*/ 	.short	(.L_215 - .L_214)
.L_214:
        /*002c*/ 	.word	0x00000000
        /*0030*/ 	.short	0x0000
        /*0032*/ 	.short	0x0000
        /*0034*/ 	.byte	0x00, 0xf5, 0x21, 0x00


	//----- nvinfo : EIATTR_SPARSE_MMA_MASK
	.align		4
.L_215:
        /*0038*/ 	.byte	0x03, 0x50
        /*003a*/ 	.short	0x0000


	//----- nvinfo : EIATTR_MAXREG_COUNT
	.align		4
        /*003c*/ 	.byte	0x03, 0x1b
        /*003e*/ 	.short	0x00ff


	//----- nvinfo : EIATTR_MERCURY_ISA_VERSION
	.align		4
        /*0040*/ 	.byte	0x03, 0x5f
        /*0042*/ 	.short	0x0101


	//----- nvinfo : EIATTR_VRC_CTA_INIT_COUNT
	.align		4
        /*0044*/ 	.byte	0x02, 0x4a
	.zero		1
	.zero		1


	//----- nvinfo : EIATTR_EXIT_INSTR_OFFSETS
	.align		4
        /*0048*/ 	.byte	0x04, 0x1c
        /*004a*/ 	.short	(.L_217 - .L_216)


	//   ....[0]....
.L_216:
        /*004c*/ 	.word	0x00000110


	//   ....[1]....
        /*0050*/ 	.word	0x000002e0


	//   ....[2]....
        /*0054*/ 	.word	0x00000310


	//----- nvinfo : EIATTR_CBANK_PARAM_SIZE
	.align		4
.L_217:
        /*0058*/ 	.byte	0x03, 0x19
        /*005a*/ 	.short	0x0014


	//----- nvinfo : EIATTR_PARAM_CBANK
	.align		4
        /*005c*/ 	.byte	0x04, 0x0a
        /*005e*/ 	.short	(.L_219 - .L_218)
	.align		4
.L_218:
        /*0060*/ 	.word	index@(.nv.constant0._Z16FW_simple_kernelPsxi)
        /*0064*/ 	.short	0x0380
        /*0066*/ 	.short	0x0014


	//----- nvinfo : EIATTR_SW_WAR
	.align		4
.L_219:
        /*0068*/ 	.byte	0x04, 0x36
        /*006a*/ 	.short	(.L_221 - .L_220)
.L_220:
        /*006c*/ 	.word	0x00000008
.L_221:


//--------------------- .nv.callgraph             --------------------------
	.section	.nv.callgraph,"",@"SHT_CUDA_CALLGRAPH"
	.align	4
	.sectionentsize	8
	.align		4
        /*0000*/ 	.word	0x00000000
	.align		4
        /*0004*/ 	.word	0xffffffff
	.align		4
        /*0008*/ 	.word	0x00000000
	.align		4
        /*000c*/ 	.word	0xfffffffe
	.align		4
        /*0010*/ 	.word	0x00000000
	.align		4
        /*0014*/ 	.word	0xfffffffd
	.align		4
        /*0018*/ 	.word	0x00000000
	.align		4
        /*001c*/ 	.word	0xfffffffc


//--------------------- .text._Z23blocked_FW_phase3_pitchPsxxii --------------------------
	.section	.text._Z23blocked_FW_phase3_pitchPsxxii,"ax",@progbits
	.align	128
        .global         _Z23blocked_FW_phase3_pitchPsxxii
        .type           _Z23blocked_FW_phase3_pitchPsxxii,@function
        .size           _Z23blocked_FW_phase3_pitchPsxxii,(.L_x_42 - _Z23blocked_FW_phase3_pitchPsxxii)
        .other          _Z23blocked_FW_phase3_pitchPsxxii,@"STO_CUDA_ENTRY STV_DEFAULT"
_Z23blocked_FW_phase3_pitchPsxxii:
.text._Z23blocked_FW_phase3_pitchPsxxii:
[----:B------:R-:W-:Y:S08]  /*0000*/  LDC R1, c[0x0][0x37c] ;  /* 0x0000df00ff017b82 */ /* 0x000ff00000000800 */
[----:B------:R-:W0:Y:S08]  /*0010*/  S2UR UR5, SR_CTAID.X ;  /* 0x00000000000579c3 */ /* 0x000e300000002500 */
[----:B------:R-:W0:Y:S08]  /*0020*/  LDC R17, c[0x0][0x398] ;  /* 0x0000e600ff117b82 */ /* 0x000e300000000800 */
[----:B------:R-:W1:Y:S01]  /*0030*/  S2UR UR4, SR_CTAID.Y ;  /* 0x00000000000479c3 */ /* 0x000e620000002600 */
[----:B0-----:R-:W-:-:S04]  /*0040*/  ISETP.NE.AND P0, PT, R17, UR5, PT ;  /* 0x0000000511007c0c */ /* 0x001fc8000bf05270 */
[----:B-1----:R-:W-:-:S13]  /*0050*/  ISETP.EQ.OR P0, PT, R17, UR4, !P0 ;  /* 0x0000000411007c0c */ /* 0x002fda000c702670 */
[----:B------:R-:W-:Y:S05]  /*0060*/  @P0 EXIT ;  /* 0x000000000000094d */ /* 0x000fea0003800000 */
[----:B------:R-:W0:Y:S01]  /*0070*/  S2R R7, SR_TID.Y ;  /* 0x0000000000077919 */ /* 0x000e220000002200 */
[----:B------:R-:W1:Y:S01]  /*0080*/  LDCU UR10, c[0x0][0x39c] ;  /* 0x00007380ff0a77ac */ /* 0x000e620008000800 */
[----:B------:R-:W2:Y:S01]  /*0090*/  LDC.64 R2, c[0x0][0x380] ;  /* 0x0000e000ff027b82 */ /* 0x000ea20000000a00 */
[----:B------:R-:W-:Y:S01]  /*00a0*/  IMAD.MOV.U32 R5, RZ, RZ, RZ ;  /* 0x000000ffff057224 */ /* 0x000fe200078e00ff */
[----:B------:R-:W0:Y:S01]  /*00b0*/  S2R R4, SR_TID.X ;  /* 0x0000000000047919 */ /* 0x000e220000002100 */
[----:B------:R-:W0:Y:S01]  /*00c0*/  LDCU.64 UR6, c[0x0][0x390] ;  /* 0x00007200ff0677ac */ /* 0x000e220008000a00 */
[----:B------:R-:W3:Y:S01]  /*00d0*/  LDCU.64 UR8, c[0x0][0x388] ;  /* 0x00007100ff0877ac */ /* 0x000ee20008000a00 */
[----:B-1----:R-:W-:-:S04]  /*00e0*/  IMAD.U32 R0, RZ, RZ, UR10 ;  /* 0x0000000aff007e24 */ /* 0x002fc8000f8e00ff */
[C---:B------:R-:W-:Y:S02]  /*00f0*/  IMAD R15, R0.reuse, UR4, RZ ;  /* 0x00000004000f7c24 */ /* 0x040fe4000f8e02ff */
[----:B------:R-:W-:Y:S02]  /*0100*/  IMAD R17, R17, R0, RZ ;  /* 0x0000000011117224 */ /* 0x000fe400078e02ff */
[----:B------:R-:W-:Y:S01]  /*0110*/  IMAD R11, R0, UR5, RZ ;  /* 0x00000005000b7c24 */ /* 0x000fe2000f8e02ff */
[----:B------:R-:W-:Y:S02]  /*0120*/  SHF.R.S32.HI R6, RZ, 0x1f, R15 ;  /* 0x0000001fff067819 */ /* 0x000fe4000001140f */
[----:B------:R-:W-:-:S03]  /*0130*/  SHF.R.S32.HI R10, RZ, 0x1f, R17 ;  /* 0x0000001fff0a7819 */ /* 0x000fc60000011411 */
[----:B---3--:R-:W-:Y:S02]  /*0140*/  IMAD R16, R6, UR8, RZ ;  /* 0x0000000806107c24 */ /* 0x008fe4000f8e02ff */
[----:B0-----:R-:W-:-:S04]  /*0150*/  IMAD.WIDE.U32 R8, R7, UR6, R4 ;  /* 0x0000000607087c25 */ /* 0x001fc8000f8e0004 */
[----:B------:R-:W-:Y:S01]  /*0160*/  IMAD R14, R7, UR7, R9 ;  /* 0x00000007070e7c24 */ /* 0x000fe2000f8e0209 */
[-C--:B------:R-:W-:Y:S01]  /*0170*/  IADD3 R13, P1, PT, R17, R8.reuse, RZ ;  /* 0x00000008110d7210 */ /* 0x080fe20007f3e0ff */
[----:B------:R-:W0:Y:S01]  /*0180*/  LDCU.64 UR6, c[0x0][0x358] ;  /* 0x00006b00ff0677ac */ /* 0x000e220008000a00 */
[----:B------:R-:W-:Y:S01]  /*0190*/  IADD3 R12, P0, PT, R11, R8, RZ ;  /* 0x000000080b0c7210 */ /* 0x000fe20007f1e0ff */
[----:B--2---:R-:W-:-:S03]  /*01a0*/  IMAD.WIDE.U32 R8, R17, UR8, R2 ;  /* 0x0000000811087c25 */ /* 0x004fc6000f8e0002 */
[----:B------:R-:W-:Y:S01]  /*01b0*/  LEA.HI.X.SX32 R19, R11, R14, 0x1, P0 ;  /* 0x0000000e0b137211 */ /* 0x000fe200000f0eff */
[C---:B------:R-:W-:Y:S02]  /*01c0*/  IMAD.X R6, R10.reuse, 0x1, R14, P1 ;  /* 0x000000010a067824 */ /* 0x040fe400008e060e */
[----:B------:R-:W-:Y:S02]  /*01d0*/  IMAD R14, R10, UR8, RZ ;  /* 0x000000080a0e7c24 */ /* 0x000fe4000f8e02ff */
[----:B------:R-:W-:-:S04]  /*01e0*/  IMAD.WIDE.U32 R10, R15, UR8, R2 ;  /* 0x000000080f0a7c25 */ /* 0x000fc8000f8e0002 */
[C---:B------:R-:W-:Y:S02]  /*01f0*/  IMAD.SHL.U32 R3, R12.reuse, 0x2, RZ ;  /* 0x000000020c037824 */ /* 0x040fe400078e00ff */
[----:B------:R-:W-:Y:S02]  /*0200*/  IMAD R15, R15, UR9, R16 ;  /* 0x000000090f0f7c24 */ /* 0x000fe4000f8e0210 */
[----:B------:R-:W-:Y:S01]  /*0210*/  IMAD R16, R17, UR9, R14 ;  /* 0x0000000911107c24 */ /* 0x000fe2000f8e020e */
[----:B------:R-:W-:Y:S01]  /*0220*/  IADD3 R14, P2, PT, R3, R8, RZ ;  /* 0x00000008030e7210 */ /* 0x000fe20007f5e0ff */
[----:B------:R-:W-:Y:S01]  /*0230*/  IMAD.IADD R8, R11, 0x1, R15 ;  /* 0x000000010b087824 */ /* 0x000fe200078e020f */
[----:B------:R-:W-:Y:S02]  /*0240*/  SHF.L.U64.HI R17, R12, 0x1, R19 ;  /* 0x000000010c117819 */ /* 0x000fe40000010213 */
[-C--:B------:R-:W-:Y:S02]  /*0250*/  IADD3 R2, P0, PT, R3, R10.reuse, RZ ;  /* 0x0000000a03027210 */ /* 0x080fe40007f1e0ff */
[----:B------:R-:W-:-:S02]  /*0260*/  LEA R10, P1, R13, R10, 0x1 ;  /* 0x0000000a0d0a7211 */ /* 0x000fc400078208ff */
[-C--:B------:R-:W-:Y:S02]  /*0270*/  IADD3.X R3, PT, PT, R17, R8.reuse, RZ, P0, !PT ;  /* 0x0000000811037210 */ /* 0x080fe400007fe4ff */
[----:B------:R-:W-:Y:S02]  /*0280*/  LEA.HI.X R11, R13, R8, R6, 0x1, P1 ;  /* 0x000000080d0b7211 */ /* 0x000fe400008f0c06 */
[----:B------:R-:W-:Y:S01]  /*0290*/  IADD3.X R15, PT, PT, R17, R9, R16, P2, !PT ;  /* 0x00000009110f7210 */ /* 0x000fe200017fe410 */
[----:B0-----:R-:W2:Y:S04]  /*02a0*/  LDG.E.U16 R13, desc[UR6][R2.64] ;  /* 0x00000006020d7981 */ /* 0x001ea8000c1e1500 */
[----:B------:R-:W3:Y:S04]  /*02b0*/  LDG.E.U16 R10, desc[UR6][R10.64] ;  /* 0x000000060a0a7981 */ /* 0x000ee8000c1e1500 */
[----:B------:R-:W4:Y:S01]  /*02c0*/  LDG.E.U16 R14, desc[UR6][R14.64] ;  /* 0x000000060e0e7981 */ /* 0x000f22000c1e1500 */
[----:B------:R-:W0:Y:S01]  /*02d0*/  S2UR UR5, SR_CgaCtaId ;  /* 0x00000000000579c3 */ /* 0x000e220000008800 */
[----:B------:R-:W-:Y:S01]  /*02e0*/  UMOV UR4, 0x400 ;  /* 0x0000040000047882 */ /* 0x000fe20000000000 */
[-C--:B------:R-:W-:Y:S01]  /*02f0*/  IMAD R8, R7, R0.reuse, R4 ;  /* 0x0000000007087224 */ /* 0x080fe200078e0204 */
[C---:B------:R-:W-:Y:S01]  /*0300*/  ISETP.GE.AND P0, PT, R0.reuse, 0x1, PT ;  /* 0x000000010000780c */ /* 0x040fe20003f06270 */
[----:B------:R-:W-:-:S04]  /*0310*/  IMAD R6, R0, R0, RZ ;  /* 0x0000000000067224 */ /* 0x000fc800078e02ff */
[----:B------:R-:W-:Y:S01]  /*0320*/  IMAD.SHL.U32 R9, R6, 0x2, RZ ;  /* 0x0000000206097824 */ /* 0x000fe200078e00ff */
[----:B0-----:R-:W-:-:S06]  /*0330*/  ULEA UR4, UR5, UR4, 0x18 ;  /* 0x0000000405047291 */ /* 0x001fcc000f8ec0ff */
[----:B------:R-:W-:-:S05]  /*0340*/  LEA R8, R8, UR4, 0x1 ;  /* 0x0000000408087c11 */ /* 0x000fca000f8e08ff */
[----:B------:R-:W-:-:S04]  /*0350*/  IMAD.IADD R12, R9, 0x1, R8 ;  /* 0x00000001090c7824 */ /* 0x000fc800078e0208 */
[----:B------:R-:W-:Y:S01]  /*0360*/  IMAD.IADD R17, R9, 0x1, R12 ;  /* 0x0000000109117824 */ /* 0x000fe200078e020c */
[----:B--2---:R0:W-:Y:S04]  /*0370*/  STS.U16 [R8], R13 ;  /* 0x0000000d08007388 */ /* 0x0041e80000000400 */
[----:B---3--:R0:W-:Y:S04]  /*0380*/  STS.U16 [R12], R10 ;  /* 0x0000000a0c007388 */ /* 0x0081e80000000400 */
[----:B----4-:R0:W-:Y:S01]  /*0390*/  STS.U16 [R17], R14 ;  /* 0x0000000e11007388 */ /* 0x0101e20000000400 */
[----:B------:R-:W-:Y:S06]  /*03a0*/  BAR.SYNC.DEFER_BLOCKING 0x0 ;  /* 0x0000000000007b1d */ /* 0x000fec0000010000 */
[----:B------:R-:W-:Y:S05]  /*03b0*/  @!P0 BRA `(.L_x_0) ;  /* 0x0000000400548947 */ /* 0x000fea0003800000 */
[C---:B------:R-:W-:Y:S01]  /*03c0*/  ISETP.GE.U32.AND P1, PT, R0.reuse, 0x4, PT ;  /* 0x000000040000780c */ /* 0x040fe20003f26070 */
[----:B------:R-:W-:Y:S01]  /*03d0*/  IMAD.MOV.U32 R11, RZ, RZ, RZ ;  /* 0x000000ffff0b7224 */ /* 0x000fe200078e00ff */
[----:B0-----:R-:W-:-:S04]  /*03e0*/  LOP3.LUT R10, R0, 0x3, RZ, 0xc0, !PT ;  /* 0x00000003000a7812 */ /* 0x001fc800078ec0ff */
[----:B------:R-:W-:-:S07]  /*03f0*/  ISETP.NE.AND P0, PT, R10, RZ, PT ;  /* 0x000000ff0a00720c */ /* 0x000fce0003f05270 */
[----:B------:R-:W-:Y:S06]  /*0400*/  @!P1 BRA `(.L_x_1) ;  /* 0x0000000000e49947 */ /* 0x000fec0003800000 */
[----:B------:R-:W0:Y:S01]  /*0410*/  LDC R12, c[0x0][0x39c] ;  /* 0x0000e700ff0c7b82 */ /* 0x000e220000000800 */
[-C--:B------:R-:W-:Y:S02]  /*0420*/  IADD3 R15, PT, PT, R7, R0.reuse, RZ ;  /* 0x00000000070f7210 */ /* 0x080fe40007ffe0ff */
[C---:B------:R-:W-:Y:S02]  /*0430*/  LOP3.LUT R11, R0.reuse, 0x7ffffffc, RZ, 0xc0, !PT ;  /* 0x7ffffffc000b7812 */ /* 0x040fe400078ec0ff */
[C---:B------:R-:W-:Y:S01]  /*0440*/  LEA R13, R0.reuse, 0x2, 0x2 ;  /* 0x00000002000d7811 */ /* 0x040fe200078e10ff */
[----:B------:R-:W-:Y:S01]  /*0450*/  IMAD.SHL.U32 R15, R15, 0x2, RZ ;  /* 0x000000020f0f7824 */ /* 0x000fe200078e00ff */
[----:B------:R-:W-:Y:S01]  /*0460*/  LEA R17, R0, 0x6, 0x2 ;  /* 0x0000000600117811 */ /* 0x000fe200078e10ff */
[----:B------:R-:W-:Y:S01]  /*0470*/  IMAD.MOV R14, RZ, RZ, -R11 ;  /* 0x000000ffff0e7224 */ /* 0x000fe200078e0a0b */
[----:B------:R-:W-:Y:S01]  /*0480*/  LEA R19, R4, UR4, 0x1 ;  /* 0x0000000404137c11 */ /* 0x000fe2000f8e08ff */
[----:B------:R-:W-:Y:S01]  /*0490*/  IMAD R16, R15, R0, UR4 ;  /* 0x000000040f107e24 */ /* 0x000fe2000f8e0200 */
[----:B------:R-:W-:-:S03]  /*04a0*/  LEA R15, R0, 0x4, 0x2 ;  /* 0x00000004000f7811 */ /* 0x000fc600078e10ff */
[----:B------:R-:W-:-:S07]  /*04b0*/  VIADD R16, R16, 0x4 ;  /* 0x0000000410107836 */ /* 0x000fce0000000000 */
.L_x_2:
[----:B------:R-:W-:Y:S01]  /*04c0*/  IMAD R18, R6, 0x4, R19 ;  /* 0x0000000406127824 */ /* 0x000fe200078e0213 */
[----:B------:R-:W-:Y:S01]  /*04d0*/  LDS.U16 R0, [R16+-0x4] ;  /* 0xfffffc0010007984 */ /* 0x000fe20000000400 */
[----:B------:R-:W-:-:S03]  /*04e0*/  IADD3 R14, PT, PT, R14, 0x4, RZ ;  /* 0x000000040e0e7810 */ /* 0x000fc60007ffe0ff */
[----:B------:R-:W1:Y:S04]  /*04f0*/  LDS.U16 R21, [R18] ;  /* 0x0000000012157984 */ /* 0x000e680000000400 */
[----:B------:R-:W2:Y:S01]  /*0500*/  LDS.U16 R20, [R8] ;  /* 0x0000000008147984 */ /* 0x000ea20000000400 */
[----:B-1----:R-:W-:Y:S02]  /*0510*/  IADD3 R23, PT, PT, R0, R21, RZ ;  /* 0x0000001500177210 */ /* 0x002fe40007ffe0ff */
[----:B--2---:R-:W-:Y:S02]  /*0520*/  PRMT R21, R20, 0x9910, RZ ;  /* 0x0000991014157816 */ /* 0x004fe400000000ff */
[----:B------:R-:W-:-:S04]  /*0530*/  PRMT R0, R23, 0x9910, RZ ;  /* 0x0000991017007816 */ /* 0x000fc800000000ff */
[----:B------:R-:W-:Y:S01]  /*0540*/  ISETP.GT.AND P1, PT, R21, R0, PT ;  /* 0x000000001500720c */ /* 0x000fe20003f24270 */
[----:B0-----:R-:W-:-:S04]  /*0550*/  IMAD.MOV.U32 R0, RZ, RZ, R12 ;  /* 0x000000ffff007224 */ /* 0x001fc800078e000c */
[----:B------:R-:W-:-:S08]  /*0560*/  IMAD R20, R13, R0, R19 ;  /* 0x000000000d147224 */ /* 0x000fd000078e0213 */
[----:B------:R-:W-:Y:S01]  /*0570*/  @P1 STS.U16 [R8], R23 ;  /* 0x0000001708001388 */ /* 0x000fe20000000400 */
[----:B------:R-:W-:Y:S06]  /*0580*/  BAR.SYNC.DEFER_BLOCKING 0x0 ;  /* 0x0000000000007b1d */ /* 0x000fec0000010000 */
[----:B------:R-:W-:Y:S04]  /*0590*/  LDS.U16 R21, [R20] ;  /* 0x0000000014157984 */ /* 0x000fe80000000400 */
[----:B------:R-:W0:Y:S04]  /*05a0*/  LDS.U16 R18, [R16+-0x2] ;  /* 0xfffffe0010127984 */ /* 0x000e280000000400 */
[----:B------:R-:W1:Y:S01]  /*05b0*/  LDS.U16 R22, [R8] ;  /* 0x0000000008167984 */ /* 0x000e620000000400 */
[----:B0-----:R-:W-:Y:S01]  /*05c0*/  IMAD.IADD R25, R18, 0x1, R21 ;  /* 0x0000000112197824 */ /* 0x001fe200078e0215 */
[----:B-1----:R-:W-:-:S04]  /*05d0*/  PRMT R21, R22, 0x9910, RZ ;  /* 0x0000991016157816 */ /* 0x002fc800000000ff */
[----:B------:R-:W-:-:S04]  /*05e0*/  PRMT R18, R25, 0x9910, RZ ;  /* 0x0000991019127816 */ /* 0x000fc800000000ff */
[----:B------:R-:W-:Y:S01]  /*05f0*/  ISETP.GT.AND P1, PT, R21, R18, PT ;  /* 0x000000121500720c */ /* 0x000fe20003f24270 */
[----:B------:R-:W-:-:S12]  /*0600*/  IMAD R21, R15, R0, R19 ;  /* 0x000000000f157224 */ /* 0x000fd800078e0213 */
[----:B------:R-:W-:Y:S01]  /*0610*/  @P1 STS.U16 [R8], R25 ;  /* 0x0000001908001388 */ /* 0x000fe20000000400 */
[----:B------:R-:W-:Y:S06]  /*0620*/  BAR.SYNC.DEFER_BLOCKING 0x0 ;  /* 0x0000000000007b1d */ /* 0x000fec0000010000 */
[----:B------:R-:W-:Y:S04]  /*0630*/  LDS.U16 R21, [R21] ;  /* 0x0000000015157984 */ /* 0x000fe80000000400 */
[----:B------:R-:W0:Y:S04]  /*0640*/  LDS.U16 R18, [R16] ;  /* 0x0000000010127984 */ /* 0x000e280000000400 */
[----:B------:R-:W1:Y:S01]  /*0650*/  LDS.U16 R20, [R8] ;  /* 0x0000000008147984 */ /* 0x000e620000000400 */
[----:B0-----:R-:W-:Y:S01]  /*0660*/  IMAD.IADD R27, R18, 0x1, R21 ;  /* 0x00000001121b7824 */ /* 0x001fe200078e0215 */
[----:B-1----:R-:W-:Y:S01]  /*0670*/  PRMT R23, R20, 0x9910, RZ ;  /* 0x0000991014177816 */ /* 0x002fe200000000ff */
[----:B------:R-:W-:-:S03]  /*0680*/  IMAD R20, R17, R0, R19 ;  /* 0x0000000011147224 */ /* 0x000fc600078e0213 */
[----:B------:R-:W-:Y:S01]  /*0690*/  PRMT R18, R27, 0x9910, RZ ;  /* 0x000099101b127816 */ /* 0x000fe200000000ff */
[----:B------:R-:W-:-:S03]  /*06a0*/  IMAD R19, R0, 0x8, R19 ;  /* 0x0000000800137824 */ /* 0x000fc600078e0213 */
[----:B------:R-:W-:-:S13]  /*06b0*/  ISETP.GT.AND P1, PT, R23, R18, PT ;  /* 0x000000121700720c */ /* 0x000fda0003f24270 */
[----:B------:R-:W-:Y:S01]  /*06c0*/  @P1 STS.U16 [R8], R27 ;  /* 0x0000001b08001388 */ /* 0x000fe20000000400 */
[----:B------:R-:W-:Y:S06]  /*06d0*/  BAR.SYNC.DEFER_BLOCKING 0x0 ;  /* 0x0000000000007b1d */ /* 0x000fec0000010000 */
[----:B------:R-:W-:Y:S04]  /*06e0*/  LDS.U16 R21, [R20] ;  /* 0x0000000014157984 */ /* 0x000fe80000000400 */
[----:B------:R0:W1:Y:S04]  /*06f0*/  LDS.U16 R18, [R16+0x2] ;  /* 0x0000020010127984 */ /* 0x0000680000000400 */
[----:B------:R-:W2:Y:S01]  /*0700*/  LDS.U16 R22, [R8] ;  /* 0x0000000008167984 */ /* 0x000ea20000000400 */
[----:B0-----:R-:W-:-:S02]  /*0710*/  VIADD R16, R16, 0x8 ;  /* 0x0000000810107836 */ /* 0x001fc40000000000 */
[----:B-1----:R-:W-:Y:S01]  /*0720*/  IMAD.IADD R23, R18, 0x1, R21 ;  /* 0x0000000112177824 */ /* 0x002fe200078e0215 */
[----:B--2---:R-:W-:-:S04]  /*0730*/  PRMT R21, R22, 0x9910, RZ ;  /* 0x0000991016157816 */ /* 0x004fc800000000ff */
[----:B------:R-:W-:-:S04]  /*0740*/  PRMT R18, R23, 0x9910, RZ ;  /* 0x0000991017127816 */ /* 0x000fc800000000ff */
[----:B------:R-:W-:-:S13]  /*0750*/  ISETP.GT.AND P1, PT, R21, R18, PT ;  /* 0x000000121500720c */ /* 0x000fda0003f24270 */
[----:B------:R1:W-:Y:S01]  /*0760*/  @P1 STS.U16 [R8], R23 ;  /* 0x0000001708001388 */ /* 0x0003e20000000400 */
[----:B------:R-:W-:Y:S01]  /*0770*/  BAR.SYNC.DEFER_BLOCKING 0x0 ;  /* 0x0000000000007b1d */ /* 0x000fe20000010000 */
[----:B------:R-:W-:-:S13]  /*0780*/  ISETP.NE.AND P1, PT, R14, RZ, PT ;  /* 0x000000ff0e00720c */ /* 0x000fda0003f25270 */
[----:B-1----:R-:W-:Y:S05]  /*0790*/  @P1 BRA `(.L_x_2) ;  /* 0xfffffffc00481947 */ /* 0x002fea000383ffff */
.L_x_1:
[----:B------:R-:W-:Y:S05]  /*07a0*/  @!P0 BRA `(.L_x_0) ;  /* 0x0000000000588947 */ /* 0x000fea0003800000 */
[----:B------:R-:W0:Y:S01]  /*07b0*/  LDC R13, c[0x0][0x39c] ;  /* 0x0000e700ff0d7b82 */ /* 0x000e220000000800 */
[-C--:B------:R-:W-:Y:S02]  /*07c0*/  IMAD R5, R11, R0.reuse, R4 ;  /* 0x000000000b057224 */ /* 0x080fe400078e0204 */
[----:B------:R-:W-:Y:S02]  /*07d0*/  IMAD R0, R7, R0, R11 ;  /* 0x0000000007007224 */ /* 0x000fe400078e020b */
[----:B------:R-:W-:Y:S02]  /*07e0*/  IMAD R5, R6, 0x2, R5 ;  /* 0x0000000206057824 */ /* 0x000fe400078e0205 */
[----:B------:R-:W-:Y:S01]  /*07f0*/  IMAD.MOV R10, RZ, RZ, -R10 ;  /* 0x000000ffff0a7224 */ /* 0x000fe200078e0a0a */
[----:B------:R-:W-:Y:S02]  /*0800*/  LEA R0, R0, R9, 0x1 ;  /* 0x0000000900007211 */ /* 0x000fe400078e08ff */
[----:B------:R-:W-:-:S03]  /*0810*/  LEA R4, R5, UR4, 0x1 ;  /* 0x0000000405047c11 */ /* 0x000fc6000f8e08ff */
[----:B------:R-:W-:-:S07]  /*0820*/  VIADD R0, R0, UR4 ;  /* 0x0000000400007c36 */ /* 0x000fce0008000000 */
.L_x_3:
[----:B------:R1:W-:Y:S01]  /*0830*/  LDS.U16 R5, [R0] ;  /* 0x0000000000057984 */ /* 0x0003e20000000400 */
[----:B------:R-:W-:-:S03]  /*0840*/  IADD3 R10, PT, PT, R10, 0x1, RZ ;  /* 0x000000010a0a7810 */ /* 0x000fc60007ffe0ff */
[----:B------:R0:W2:Y:S04]  /*0850*/  LDS.U16 R6, [R4] ;  /* 0x0000000004067984 */ /* 0x0000a80000000400 */
[----:B------:R-:W3:Y:S01]  /*0860*/  LDS.U16 R7, [R8] ;  /* 0x0000000008077984 */ /* 0x000ee20000000400 */
[----:B-1----:R-:W-:Y:S02]  /*0870*/  VIADD R0, R0, 0x2 ;  /* 0x0000000200007836 */ /* 0x002fe40000000000 */
[----:B0-----:R-:W-:Y:S02]  /*0880*/  IMAD R4, R13, 0x2, R4 ;  /* 0x000000020d047824 */ /* 0x001fe400078e0204 */
[----:B--2---:R-:W-:Y:S01]  /*0890*/  IMAD.IADD R9, R5, 0x1, R6 ;  /* 0x0000000105097824 */ /* 0x004fe200078e0206 */
[----:B---3--:R-:W-:-:S04]  /*08a0*/  PRMT R6, R7, 0x9910, RZ ;  /* 0x0000991007067816 */ /* 0x008fc800000000ff */
[----:B------:R-:W-:-:S04]  /*08b0*/  PRMT R5, R9, 0x9910, RZ ;  /* 0x0000991009057816 */ /* 0x000fc800000000ff */
[----:B------:R-:W-:-:S13]  /*08c0*/  ISETP.GT.AND P0, PT, R6, R5, PT ;  /* 0x000000050600720c */ /* 0x000fda0003f04270 */
[----:B------:R1:W-:Y:S01]  /*08d0*/  @P0 STS.U16 [R8], R9 ;  /* 0x0000000908000388 */ /* 0x0003e20000000400 */
[----:B------:R-:W-:Y:S01]  /*08e0*/  BAR.SYNC.DEFER_BLOCKING 0x0 ;  /* 0x0000000000007b1d */ /* 0x000fe20000010000 */
[----:B------:R-:W-:-:S13]  /*08f0*/  ISETP.NE.AND P0, PT, R10, RZ, PT ;  /* 0x000000ff0a00720c */ /* 0x000fda0003f05270 */
[----:B-1----:R-:W-:Y:S05]  /*0900*/  @P0 BRA `(.L_x_3) ;  /* 0xfffffffc00c80947 */ /* 0x002fea000383ffff */
.L_x_0:
[----:B------:R-:W-:Y:S06]  /*0910*/  BAR.SYNC.DEFER_BLOCKING 0x0 ;  /* 0x0000000000007b1d */ /* 0x000fec0000010000 */
[----:B------:R-:W1:Y:S04]  /*0920*/  LDS.U16 R5, [R8] ;  /* 0x0000000008057984 */ /* 0x000e680000000400 */
[----:B-1----:R-:W-:Y:S01]  /*0930*/  STG.E.U16 desc[UR6][R2.64], R5 ;  /* 0x0000000502007986 */ /* 0x002fe2000c101506 */
[----:B------:R-:W-:Y:S05]  /*0940*/  EXIT ;  /* 0x000000000000794d */ /* 0x000fea0003800000 */
.L_x_4:
[----:B------:R-:W-:-:S00]  /*0950*/  BRA `(.L_x_4) ;  /* 0xfffffffc00fc7947 */ /* 0x000fc0000383ffff */
[----:B------:R-:W-:-:S00]  /*0960*/  NOP ;  /* 0x0000000000007918 */ /* 0x000fc00000000000 */
        /* <DEDUP_REMOVED lines=9> */
.L_x_42:


//--------------------- .text._Z17blocked_FW_phase3Psxii --------------------------
	.section	.text._Z17blocked_FW_phase3Psxii,"ax",@progbits
	.align	128
        .global         _Z17blocked_FW_phase3Psxii
        .type           _Z17blocked_FW_phase3Psxii,@function
        .size           _Z17blocked_FW_phase3Psxii,(.L_x_43 - _Z17blocked_FW_phase3Psxii)
        .other          _Z17blocked_FW_phase3Psxii,@"STO_CUDA_ENTRY STV_DEFAULT"
_Z17blocked_FW_phase3Psxii:
.text._Z17blocked_FW_phase3Psxii:
        /* <DEDUP_REMOVED lines=9> */
[----:B------:R-:W-:Y:S01]  /*0090*/  IMAD.MOV.U32 R5, RZ, RZ, RZ ;  /* 0x000000ffff057224 */ /* 0x000fe200078e00ff */
[----:B------:R-:W0:Y:S01]  /*00a0*/  S2R R4, SR_TID.X ;  /* 0x0000000000047919 */ /* 0x000e220000002100 */
[----:B------:R-:W0:Y:S01]  /*00b0*/  LDCU.128 UR8, c[0x0][0x380] ;  /* 0x00007000ff0877ac */ /* 0x000e220008000c00 */
[----:B-1----:R-:W-:Y:S01]  /*00c0*/  IMAD.U32 R0, RZ, RZ, UR6 ;  /* 0x00000006ff007e24 */ /* 0x002fe2000f8e00ff */
[----:B------:R-:W1:Y:S03]  /*00d0*/  LDCU.64 UR6, c[0x0][0x358] ;  /* 0x00006b00ff0677ac */ /* 0x000e660008000a00 */
[----:B------:R-:W-:Y:S02]  /*00e0*/  IMAD R3, R0, UR5, RZ ;  /* 0x0000000500037c24 */ /* 0x000fe4000f8e02ff */
[----:B------:R-:W-:-:S02]  /*00f0*/  IMAD R17, R17, R0, RZ ;  /* 0x0000000011117224 */ /* 0x000fc400078e02ff */
[----:B------:R-:W-:-:S05]  /*0100*/  IMAD R15, R0, UR4, RZ ;  /* 0x00000004000f7c24 */ /* 0x000fca000f8e02ff */
[----:B------:R-:W-:Y:S01]  /*0110*/  SHF.R.S32.HI R6, RZ, 0x1f, R15 ;  /* 0x0000001fff067819 */ /* 0x000fe2000001140f */
[----:B0-----:R-:W-:-:S04]  /*0120*/  IMAD.WIDE.U32 R8, R7, UR10, R4 ;  /* 0x0000000a07087c25 */ /* 0x001fc8000f8e0004 */
[----:B------:R-:W-:Y:S01]  /*0130*/  IMAD R9, R7, UR11, R9 ;  /* 0x0000000b07097c24 */ /* 0x000fe2000f8e0209 */
[-C--:B------:R-:W-:Y:S01]  /*0140*/  IADD3 R2, P0, PT, R3, R8.reuse, RZ ;  /* 0x0000000803027210 */ /* 0x080fe20007f1e0ff */
[----:B------:R-:W-:Y:S01]  /*0150*/  IMAD R6, R6, UR10, RZ ;  /* 0x0000000a06067c24 */ /* 0x000fe2000f8e02ff */
[----:B------:R-:W-:Y:S02]  /*0160*/  IADD3 R10, P1, PT, R17, R8, RZ ;  /* 0x00000008110a7210 */ /* 0x000fe40007f3e0ff */
[----:B------:R-:W-:Y:S02]  /*0170*/  SHF.R.S32.HI R8, RZ, 0x1f, R17 ;  /* 0x0000001fff087819 */ /* 0x000fe40000011411 */
[----:B------:R-:W-:-:S03]  /*0180*/  LEA.HI.X.SX32 R3, R3, R9, 0x1, P0 ;  /* 0x0000000903037211 */ /* 0x000fc600000f0eff */
[C---:B------:R-:W-:Y:S02]  /*0190*/  IMAD.X R11, R8.reuse, 0x1, R9, P1 ;  /* 0x00000001080b7824 */ /* 0x040fe400008e0609 */
[----:B------:R-:W-:Y:S02]  /*01a0*/  IMAD R14, R8, UR10, RZ ;  /* 0x0000000a080e7c24 */ /* 0x000fe4000f8e02ff */
[----:B------:R-:W-:-:S04]  /*01b0*/  IMAD.WIDE.U32 R10, R15, UR10, R10 ;  /* 0x0000000a0f0a7c25 */ /* 0x000fc8000f8e000a */
[----:B------:R-:W-:Y:S01]  /*01c0*/  IMAD.WIDE.U32 R8, R15, UR10, R2 ;  /* 0x0000000a0f087c25 */ /* 0x000fe2000f8e0002 */
[----:B------:R-:W-:-:S03]  /*01d0*/  LEA R16, P1, R10, UR8, 0x1 ;  /* 0x000000080a107c11 */ /* 0x000fc6000f8208ff */
[----:B------:R-:W-:Y:S02]  /*01e0*/  IMAD R15, R15, UR11, R6 ;  /* 0x0000000b0f0f7c24 */ /* 0x000fe4000f8e0206 */
[----:B------:R-:W-:Y:S01]  /*01f0*/  IMAD.WIDE.U32 R12, R17, UR10, R2 ;  /* 0x0000000a110c7c25 */ /* 0x000fe2000f8e0002 */
[----:B------:R-:W-:-:S03]  /*0200*/  LEA R2, P0, R8, UR8, 0x1 ;  /* 0x0000000808027c11 */ /* 0x000fc6000f8008ff */
[----:B------:R-:W-:Y:S01]  /*0210*/  IMAD R17, R17, UR11, R14 ;  /* 0x0000000b11117c24 */ /* 0x000fe2000f8e020e */
[----:B------:R-:W-:Y:S01]  /*0220*/  LEA R14, P2, R12, UR8, 0x1 ;  /* 0x000000080c0e7c11 */ /* 0x000fe2000f8408ff */
[----:B------:R-:W-:Y:S02]  /*0230*/  IMAD.IADD R3, R15, 0x1, R11 ;  /* 0x000000010f037824 */ /* 0x000fe400078e020b */
[----:B------:R-:W-:Y:S01]  /*0240*/  IMAD.IADD R11, R9, 0x1, R15 ;  /* 0x00000001090b7824 */ /* 0x000fe200078e020f */
[----:B------:R-:W-:Y:S02]  /*0250*/  IADD3 R9, PT, PT, R13, R17, RZ ;  /* 0x000000110d097210 */ /* 0x000fe40007ffe0ff */
[----:B------:R-:W-:Y:S02]  /*0260*/  LEA.HI.X R17, R10, UR9, R3, 0x1, P1 ;  /* 0x000000090a117c11 */ /* 0x000fe400088f0c03 */
[----:B------:R-:W-:Y:S02]  /*0270*/  LEA.HI.X R3, R8, UR9, R11, 0x1, P0 ;  /* 0x0000000908037c11 */ /* 0x000fe400080f0c0b */
[----:B------:R-:W-:Y:S01]  /*0280*/  LEA.HI.X R15, R12, UR9, R9, 0x1, P2 ;  /* 0x000000090c0f7c11 */ /* 0x000fe200090f0c09 */
[----:B-1----:R-:W2:Y:S04]  /*0290*/  LDG.E.U16 R16, desc[UR6][R16.64] ;  /* 0x0000000610107981 */ /* 0x002ea8000c1e1500 */
[----:B------:R-:W3:Y:S04]  /*02a0*/  LDG.E.U16 R11, desc[UR6][R2.64] ;  /* 0x00000006020b7981 */ /* 0x000ee8000c1e1500 */
[----:B------:R-:W4:Y:S01]  /*02b0*/  LDG.E.U16 R14, desc[UR6][R14.64] ;  /* 0x000000060e0e7981 */ /* 0x000f22000c1e1500 */
[----:B------:R-:W0:Y:S01]  /*02c0*/  S2UR UR5, SR_CgaCtaId ;  /* 0x00000000000579c3 */ /* 0x000e220000008800 */
[----:B------:R-:W-:Y:S01]  /*02d0*/  UMOV UR4, 0x400 ;  /* 0x0000040000047882 */ /* 0x000fe20000000000 */
[----:B------:R-:W-:-:S02]  /*02e0*/  IMAD R8, R7, R0, R4 ;  /* 0x0000000007087224 */ /* 0x000fc400078e0204 */
[C---:B------:R-:W-:Y:S01]  /*02f0*/  IMAD R6, R0.reuse, R0, RZ ;  /* 0x0000000000067224 */ /* 0x040fe200078e02ff */
[----:B------:R-:W-:-:S03]  /*0300*/  ISETP.GE.AND P0, PT, R0, 0x1, PT ;  /* 0x000000010000780c */ /* 0x000fc60003f06270 */
[----:B------:R-:W-:Y:S01]  /*0310*/  IMAD.SHL.U32 R9, R6, 0x2, RZ ;  /* 0x0000000206097824 */ /* 0x000fe200078e00ff */
[----:B0-----:R-:W-:-:S06]  /*0320*/  ULEA UR4, UR5, UR4, 0x18 ;  /* 0x0000000405047291 */ /* 0x001fcc000f8ec0ff */
[----:B------:R-:W-:-:S05]  /*0330*/  LEA R8, R8, UR4, 0x1 ;  /* 0x0000000408087c11 */ /* 0x000fca000f8e08ff */
[----:B------:R-:W-:-:S04]  /*0340*/  IMAD.IADD R10, R9, 0x1, R8 ;  /* 0x00000001090a7824 */ /* 0x000fc800078e0208 */
[----:B------:R-:W-:Y:S01]  /*0350*/  IMAD.IADD R13, R9, 0x1, R10 ;  /* 0x00000001090d7824 */ /* 0x000fe200078e020a */
[----:B---3--:R0:W-:Y:S04]  /*0360*/  STS.U16 [R8], R11 ;  /* 0x0000000b08007388 */ /* 0x0081e80000000400 */
[----:B--2---:R0:W-:Y:S04]  /*0370*/  STS.U16 [R10], R16 ;  /* 0x000000100a007388 */ /* 0x0041e80000000400 */
[----:B----4-:R0:W-:Y:S01]  /*0380*/  STS.U16 [R13], R14 ;  /* 0x0000000e0d007388 */ /* 0x0101e20000000400 */
[----:B------:R-:W-:Y:S06]  /*0390*/  BAR.SYNC.DEFER_BLOCKING 0x0 ;  /* 0x0000000000007b1d */ /* 0x000fec0000010000 */
[----:B------:R-:W-:Y:S05]  /*03a0*/  @!P0 BRA `(.L_x_5) ;  /* 0x0000000400548947 */ /* 0x000fea0003800000 */
[C---:B------:R-:W-:Y:S01]  /*03b0*/  ISETP.GE.U32.AND P1, PT, R0.reuse, 0x4, PT ;  /* 0x000000040000780c */ /* 0x040fe20003f26070 */
[----:B0-----:R-:W-:Y:S01]  /*03c0*/  IMAD.MOV.U32 R11, RZ, RZ, RZ ;  /* 0x000000ffff0b7224 */ /* 0x001fe200078e00ff */
[----:B------:R-:W-:-:S04]  /*03d0*/  LOP3.LUT R10, R0, 0x3, RZ, 0xc0, !PT ;  /* 0x00000003000a7812 */ /* 0x000fc800078ec0ff */
        /* <DEDUP_REMOVED lines=13> */
.L_x_7:
        /* <DEDUP_REMOVED lines=46> */
.L_x_6:
        /* <DEDUP_REMOVED lines=9> */
.L_x_8:
        /* <DEDUP_REMOVED lines=14> */
.L_x_5:
[----:B------:R-:W-:Y:S06]  /*0900*/  BAR.SYNC.DEFER_BLOCKING 0x0 ;  /* 0x0000000000007b1d */ /* 0x000fec0000010000 */
[----:B------:R-:W1:Y:S04]  /*0910*/  LDS.U16 R5, [R8] ;  /* 0x0000000008057984 */ /* 0x000e680000000400 */
[----:B-1----:R-:W-:Y:S01]  /*0920*/  STG.E.U16 desc[UR6][R2.64], R5 ;  /* 0x0000000502007986 */ /* 0x002fe2000c101506 */
[----:B------:R-:W-:Y:S05]  /*0930*/  EXIT ;  /* 0x000000000000794d */ /* 0x000fea0003800000 */
.L_x_9:
        /* <DEDUP_REMOVED lines=12> */
.L_x_43:


//--------------------- .text._Z23blocked_FW_phase2_pitchPsxxii --------------------------
	.section	.text._Z23blocked_FW_phase2_pitchPsxxii,"ax",@progbits
	.align	128
        .global         _Z23blocked_FW_phase2_pitchPsxxii
        .type           _Z23blocked_FW_phase2_pitchPsxxii,@function
        .size           _Z23blocked_FW_phase2_pitchPsxxii,(.L_x_44 - _Z23blocked_FW_phase2_pitchPsxxii)
        .other          _Z23blocked_FW_phase2_pitchPsxxii,@"STO_CUDA_ENTRY STV_DEFAULT"
_Z23blocked_FW_phase2_pitchPsxxii:
.text._Z23blocked_FW_phase2_pitchPsxxii:
[----:B------:R-:W-:Y:S08]  /*0000*/  LDC R1, c[0x0][0x37c] ;  /* 0x0000df00ff017b82 */ /* 0x000ff00000000800 */
[----:B------:R-:W0:Y:S08]  /*0010*/  S2UR UR4, SR_CTAID.X ;  /* 0x00000000000479c3 */ /* 0x000e300000002500 */
[----:B------:R-:W0:Y:S02]  /*0020*/  LDC R0, c[0x0][0x398] ;  /* 0x0000e600ff007b82 */ /* 0x000e240000000800 */
[----:B0-----:R-:W-:-:S13]  /*0030*/  ISETP.NE.AND P0, PT, R0, UR4, PT ;  /* 0x0000000400007c0c */ /* 0x001fda000bf05270 */
[----:B------:R-:W-:Y:S05]  /*0040*/  @!P0 EXIT ;  /* 0x000000000000894d */ /* 0x000fea0003800000 */
[----:B------:R-:W0:Y:S01]  /*0050*/  S2R R17, SR_TID.Y ;  /* 0x0000000000117919 */ /* 0x000e220000002200 */
[----:B------:R-:W1:Y:S01]  /*0060*/  LDCU UR5, c[0x0][0x39c] ;  /* 0x00007380ff0577ac */ /* 0x000e620008000800 */
[----:B------:R-:W2:Y:S01]  /*0070*/  LDC.64 R2, c[0x0][0x380] ;  /* 0x0000e000ff027b82 */ /* 0x000ea20000000a00 */
[----:B------:R-:W-:Y:S01]  /*0080*/  IMAD.MOV.U32 R13, RZ, RZ, RZ ;  /* 0x000000ffff0d7224 */ /* 0x000fe200078e00ff */
[----:B------:R-:W0:Y:S01]  /*0090*/  S2R R12, SR_TID.X ;  /* 0x00000000000c7919 */ /* 0x000e220000002100 */
[----:B------:R-:W0:Y:S01]  /*00a0*/  LDCU.64 UR8, c[0x0][0x390] ;  /* 0x00007200ff0877ac */ /* 0x000e220008000a00 */
[----:B------:R-:W2:Y:S01]  /*00b0*/  LDCU.64 UR6, c[0x0][0x388] ;  /* 0x00007100ff0677ac */ /* 0x000ea20008000a00 */
[----:B-1----:R-:W-:-:S04]  /*00c0*/  IMAD.U32 R11, RZ, RZ, UR5 ;  /* 0x00000005ff0b7e24 */ /* 0x002fc8000f8e00ff */
[----:B------:R-:W-:Y:S02]  /*00d0*/  IMAD R5, R0, R11, RZ ;  /* 0x0000000b00057224 */ /* 0x000fe400078e02ff */
[----:B------:R-:W-:Y:S02]  /*00e0*/  IMAD R15, R11, UR4, RZ ;  /* 0x000000040b0f7c24 */ /* 0x000fe4000f8e02ff */
[----:B--2---:R-:W-:Y:S01]  /*00f0*/  IMAD.WIDE.U32 R6, R5, UR6, R2 ;  /* 0x0000000605067c25 */ /* 0x004fe2000f8e0002 */
[----:B------:R-:W-:Y:S02]  /*0100*/  SHF.R.S32.HI R19, RZ, 0x1f, R5 ;  /* 0x0000001fff137819 */ /* 0x000fe40000011405 */
[----:B------:R-:W-:Y:S01]  /*0110*/  SHF.R.S32.HI R0, RZ, 0x1f, R15 ;  /* 0x0000001fff007819 */ /* 0x000fe2000001140f */
[----:B------:R-:W-:-:S04]  /*0120*/  IMAD.WIDE.U32 R2, R15, UR6, R2 ;  /* 0x000000060f027c25 */ /* 0x000fc8000f8e0002 */
[----:B------:R-:W-:Y:S02]  /*0130*/  IMAD R10, R19, UR6, RZ ;  /* 0x00000006130a7c24 */ /* 0x000fe4000f8e02ff */
[----:B0-----:R-:W-:-:S04]  /*0140*/  IMAD.WIDE.U32 R8, R17, UR8, R12 ;  /* 0x0000000811087c25 */ /* 0x001fc8000f8e000c */
[----:B------:R-:W-:Y:S01]  /*0150*/  IMAD R16, R17, UR9, R9 ;  /* 0x0000000911107c24 */ /* 0x000fe2000f8e0209 */
[C---:B------:R-:W-:Y:S01]  /*0160*/  IADD3 R21, P0, PT, R5.reuse, R8, RZ ;  /* 0x0000000805157210 */ /* 0x040fe20007f1e0ff */
[----:B------:R-:W0:Y:S01]  /*0170*/  LDCU.64 UR8, c[0x0][0x358] ;  /* 0x00006b00ff0877ac */ /* 0x000e220008000a00 */
[----:B------:R-:W-:Y:S02]  /*0180*/  IMAD R0, R0, UR6, RZ ;  /* 0x0000000600007c24 */ /* 0x000fe4000f8e02ff */
[----:B------:R-:W-:Y:S02]  /*0190*/  IMAD R5, R5, UR7, R10 ;  /* 0x0000000705057c24 */ /* 0x000fe4000f8e020a */
[----:B------:R-:W-:Y:S02]  /*01a0*/  IMAD.X R4, R19, 0x1, R16, P0 ;  /* 0x0000000113047824 */ /* 0x000fe400000e0610 */
[----:B------:R-:W-:Y:S02]  /*01b0*/  IMAD.SHL.U32 R19, R21, 0x2, RZ ;  /* 0x0000000215137824 */ /* 0x000fe400078e00ff */
[----:B------:R-:W-:Y:S01]  /*01c0*/  IMAD R0, R15, UR7, R0 ;  /* 0x000000070f007c24 */ /* 0x000fe2000f8e0200 */
[----:B------:R-:W-:Y:S01]  /*01d0*/  SHF.L.U64.HI R21, R21, 0x1, R4 ;  /* 0x0000000115157819 */ /* 0x000fe20000010204 */
[----:B------:R-:W-:Y:S01]  /*01e0*/  IMAD.IADD R14, R7, 0x1, R5 ;  /* 0x00000001070e7824 */ /* 0x000fe200078e0205 */
[----:B------:R-:W-:-:S02]  /*01f0*/  IADD3 R4, P0, PT, R19, R2, RZ ;  /* 0x0000000213047210 */ /* 0x000fc40007f1e0ff */
[----:B------:R-:W-:Y:S02]  /*0200*/  IADD3 R2, P1, PT, R19, R6, RZ ;  /* 0x0000000613027210 */ /* 0x000fe40007f3e0ff */
[----:B------:R-:W-:-:S03]  /*0210*/  IADD3.X R5, PT, PT, R21, R3, R0, P0, !PT ;  /* 0x0000000315057210 */ /* 0x000fc600007fe400 */
[----:B------:R-:W-:Y:S02]  /*0220*/  IMAD.X R3, R21, 0x1, R14, P1 ;  /* 0x0000000115037824 */ /* 0x000fe400008e060e */
[----:B0-----:R-:W2:Y:S04]  /*0230*/  LDG.E.U16 R19, desc[UR8][R4.64] ;  /* 0x0000000804137981 */ /* 0x001ea8000c1e1500 */
[----:B------:R-:W3:Y:S01]  /*0240*/  LDG.E.U16 R21, desc[UR8][R2.64] ;  /* 0x0000000802157981 */ /* 0x000ee2000c1e1500 */
[----:B------:R-:W0:Y:S01]  /*0250*/  S2UR UR6, SR_CgaCtaId ;  /* 0x00000000000679c3 */ /* 0x000e220000008800 */
[-C--:B------:R-:W-:Y:S01]  /*0260*/  IMAD R0, R11, R11.reuse, RZ ;  /* 0x0000000b0b007224 */ /* 0x080fe200078e02ff */
[----:B------:R-:W-:Y:S01]  /*0270*/  UMOV UR5, 0x400 ;  /* 0x0000040000057882 */ /* 0x000fe20000000000 */
[----:B------:R-:W-:Y:S01]  /*0280*/  IMAD R10, R17, R11, RZ ;  /* 0x0000000b110a7224 */ /* 0x000fe200078e02ff */
[----:B------:R-:W-:-:S02]  /*0290*/  ISETP.GE.AND P0, PT, R11, 0x1, PT ;  /* 0x000000010b00780c */ /* 0x000fc40003f06270 */
[----:B------:R-:W-:Y:S01]  /*02a0*/  R2UR UR4, R0 ;  /* 0x00000000000472ca */ /* 0x000fe200000e0000 */
[----:B------:R-:W-:-:S12]  /*02b0*/  IMAD.IADD R0, R10, 0x1, R12 ;  /* 0x000000010a007824 */ /* 0x000fd800078e020c */
[----:B------:R-:W-:Y:S02]  /*02c0*/  USHF.L.U32 UR4, UR4, 0x1, URZ ;  /* 0x0000000104047899 */ /* 0x000fe400080006ff */
[----:B0-----:R-:W-:-:S06]  /*02d0*/  ULEA UR5, UR6, UR5, 0x18 ;  /* 0x0000000506057291 */ /* 0x001fcc000f8ec0ff */
[----:B------:R-:W-:-:S05]  /*02e0*/  LEA R0, R0, UR5, 0x1 ;  /* 0x0000000500007c11 */ /* 0x000fca000f8e08ff */
[----:B--2---:R0:W-:Y:S04]  /*02f0*/  STS.U16 [R0], R19 ;  /* 0x0000001300007388 */ /* 0x0041e80000000400 */
[----:B---3--:R0:W-:Y:S01]  /*0300*/  STS.U16 [R0+UR4], R21 ;  /* 0x0000001500007988 */ /* 0x0081e20008000404 */
[----:B------:R-:W-:Y:S06]  /*0310*/  BAR.SYNC.DEFER_BLOCKING 0x0 ;  /* 0x0000000000007b1d */ /* 0x000fec0000010000 */
[----:B------:R-:W-:Y:S05]  /*0320*/  @!P0 BRA `(.L_x_10) ;  /* 0x00000004004c8947 */ /* 0x000fea0003800000 */
[C---:B------:R-:W-:Y:S01]  /*0330*/  ISETP.GE.U32.AND P1, PT, R11.reuse, 0x4, PT ;  /* 0x000000040b00780c */ /* 0x040fe20003f26070 */
[----:B------:R-:W-:Y:S01]  /*0340*/  IMAD.MOV.U32 R18, RZ, RZ, RZ ;  /* 0x000000ffff127224 */ /* 0x000fe200078e00ff */
[----:B------:R-:W-:-:S04]  /*0350*/  LOP3.LUT R17, R11, 0x3, RZ, 0xc0, !PT ;  /* 0x000000030b117812 */ /* 0x000fc800078ec0ff */
[----:B------:R-:W-:-:S07]  /*0360*/  ISETP.NE.AND P0, PT, R17, RZ, PT ;  /* 0x000000ff1100720c */ /* 0x000fce0003f05270 */
[----:B------:R-:W-:Y:S06]  /*0370*/  @!P1 BRA `(.L_x_11) ;  /* 0x0000000000d89947 */ /* 0x000fec0003800000 */
[----:B------:R-:W1:Y:S01]  /*0380*/  LDC R13, c[0x0][0x39c] ;  /* 0x0000e700ff0d7b82 */ /* 0x000e620000000800 */
[C---:B------:R-:W-:Y:S02]  /*0390*/  LOP3.LUT R18, R11.reuse, 0x7ffffffc, RZ, 0xc0, !PT ;  /* 0x7ffffffc0b127812 */ /* 0x040fe400078ec0ff */
[----:B0-----:R-:W-:Y:S02]  /*03a0*/  LEA R19, R10, UR5, 0x1 ;  /* 0x000000050a137c11 */ /* 0x001fe4000f8e08ff */
[----:B------:R-:W-:Y:S01]  /*03b0*/  LEA R24, R12, UR5, 0x1 ;  /* 0x000000050c187c11 */ /* 0x000fe2000f8e08ff */
[----:B------:R-:W-:Y:S01]  /*03c0*/  IMAD.MOV R21, RZ, RZ, -R18 ;  /* 0x000000ffff157224 */ /* 0x000fe200078e0a12 */
[----:B------:R-:W-:Y:S01]  /*03d0*/  LEA R12, R11, 0x2, 0x1 ;  /* 0x000000020b0c7811 */ /* 0x000fe200078e08ff */
[----:B------:R-:W-:Y:S01]  /*03e0*/  VIADD R19, R19, 0x4 ;  /* 0x0000000413137836 */ /* 0x000fe20000000000 */
[C---:B------:R-:W-:Y:S02]  /*03f0*/  LEA R20, R11.reuse, 0x4, 0x1 ;  /* 0x000000040b147811 */ /* 0x040fe400078e08ff */
[----:B------:R-:W-:-:S07]  /*0400*/  LEA R22, R11, 0x6, 0x1 ;  /* 0x000000060b167811 */ /* 0x000fce00078e08ff */
.L_x_12:
[----:B------:R-:W-:Y:S01]  /*0410*/  LDS.U16 R23, [R19+-0x4] ;  /* 0xfffffc0013177984 */ /* 0x000fe20000000400 */
[----:B------:R-:W-:-:S03]  /*0420*/  VIADD R21, R21, 0x4 ;  /* 0x0000000415157836 */ /* 0x000fc60000000000 */
[----:B------:R-:W0:Y:S04]  /*0430*/  LDS.U16 R26, [R24+UR4] ;  /* 0x00000004181a7984 */ /* 0x000e280008000400 */
[----:B------:R-:W2:Y:S01]  /*0440*/  LDS.U16 R11, [R0] ;  /* 0x00000000000b7984 */ /* 0x000ea20000000400 */
[----:B0-----:R-:W-:Y:S01]  /*0450*/  IMAD.IADD R23, R23, 0x1, R26 ;  /* 0x0000000117177824 */ /* 0x001fe200078e021a */
[----:B--2---:R-:W-:-:S04]  /*0460*/  PRMT R26, R11, 0x9910, RZ ;  /* 0x000099100b1a7816 */ /* 0x004fc800000000ff */
[----:B------:R-:W-:-:S04]  /*0470*/  PRMT R11, R23, 0x9910, RZ ;  /* 0x00009910170b7816 */ /* 0x000fc800000000ff */
[----:B------:R-:W-:Y:S01]  /*0480*/  ISETP.GT.AND P1, PT, R26, R11, PT ;  /* 0x0000000b1a00720c */ /* 0x000fe20003f24270 */
[----:B-1----:R-:W-:-:S04]  /*0490*/  IMAD.MOV.U32 R11, RZ, RZ, R13 ;  /* 0x000000ffff0b7224 */ /* 0x002fc800078e000d */
        /* <DEDUP_REMOVED lines=17> */
[----:B-1----:R-:W-:-:S04]  /*05b0*/  PRMT R29, R28, 0x9910, RZ ;  /* 0x000099101c1d7816 */ /* 0x002fc800000000ff */
[----:B------:R-:W-:-:S04]  /*05c0*/  PRMT R26, R23, 0x9910, RZ ;  /* 0x00009910171a7816 */ /* 0x000fc800000000ff */
[----:B------:R-:W-:Y:S01]  /*05d0*/  ISETP.GT.AND P1, PT, R29, R26, PT ;  /* 0x0000001a1d00720c */ /* 0x000fe20003f24270 */
[--C-:B------:R-:W-:Y:S02]  /*05e0*/  IMAD R26, R22, R11, R24.reuse ;  /* 0x0000000b161a7224 */ /* 0x100fe400078e0218 */
[----:B------:R-:W-:-:S10]  /*05f0*/  IMAD R24, R11, 0x8, R24 ;  /* 0x000000080b187824 */ /* 0x000fd400078e0218 */
        /* <DEDUP_REMOVED lines=13> */
[----:B--2---:R-:W-:Y:S05]  /*06d0*/  @P1 BRA `(.L_x_12) ;  /* 0xfffffffc004c1947 */ /* 0x004fea000383ffff */
.L_x_11:
[----:B------:R-:W-:Y:S05]  /*06e0*/  @!P0 BRA `(.L_x_10) ;  /* 0x00000000005c8947 */ /* 0x000fea0003800000 */
[----:B------:R-:W1:Y:S01]  /*06f0*/  S2R R13, SR_TID.X ;  /* 0x00000000000d7919 */ /* 0x000e620000002100 */
[----:B------:R-:W2:Y:S01]  /*0700*/  LDC R12, c[0x0][0x39c] ;  /* 0x0000e700ff0c7b82 */ /* 0x000ea20000000800 */
[----:B------:R-:W-:Y:S02]  /*0710*/  IMAD.MOV R17, RZ, RZ, -R17 ;  /* 0x000000ffff117224 */ /* 0x000fe400078e0a11 */
[----:B-1----:R-:W-:Y:S02]  /*0720*/  IMAD R11, R18, R11, R13 ;  /* 0x0000000b120b7224 */ /* 0x002fe400078e020d */
[----:B------:R-:W-:-:S03]  /*0730*/  IMAD.IADD R18, R10, 0x1, R18 ;  /* 0x000000010a127824 */ /* 0x000fc600078e0212 */
[----:B------:R-:W-:Y:S02]  /*0740*/  LEA R11, R11, UR4, 0x1 ;  /* 0x000000040b0b7c11 */ /* 0x000fe4000f8e08ff */
[----:B------:R-:W-:-:S03]  /*0750*/  LEA R13, R18, UR5, 0x1 ;  /* 0x00000005120d7c11 */ /* 0x000fc6000f8e08ff */
[----:B------:R-:W-:-:S07]  /*0760*/  VIADD R18, R11, UR5 ;  /* 0x000000050b127c36 */ /* 0x000fce0008000000 */
.L_x_13:
[----:B------:R1:W-:Y:S01]  /*0770*/  LDS.U16 R11, [R13] ;  /* 0x000000000d0b7984 */ /* 0x0003e20000000400 */
[----:B------:R-:W-:-:S03]  /*0780*/  VIADD R17, R17, 0x1 ;  /* 0x0000000111117836 */ /* 0x000fc60000000000 */
[----:B------:R-:W3:Y:S04]  /*0790*/  LDS.U16 R20, [R18] ;  /* 0x0000000012147984 */ /* 0x000ee80000000400 */
[----:B0-----:R-:W0:Y:S01]  /*07a0*/  LDS.U16 R19, [R0] ;  /* 0x0000000000137984 */ /* 0x001e220000000400 */
[----:B-1----:R-:W-:Y:S02]  /*07b0*/  VIADD R13, R13, 0x2 ;  /* 0x000000020d0d7836 */ /* 0x002fe40000000000 */
[----:B---3--:R-:W-:Y:S01]  /*07c0*/  IMAD.IADD R21, R11, 0x1, R20 ;  /* 0x000000010b157824 */ /* 0x008fe200078e0214 */
[----:B0-----:R-:W-:-:S04]  /*07d0*/  PRMT R20, R19, 0x9910, RZ ;  /* 0x0000991013147816 */ /* 0x001fc800000000ff */
[----:B------:R-:W-:-:S04]  /*07e0*/  PRMT R11, R21, 0x9910, RZ ;  /* 0x00009910150b7816 */ /* 0x000fc800000000ff */
[----:B------:R-:W-:Y:S01]  /*07f0*/  ISETP.GT.AND P0, PT, R20, R11, PT ;  /* 0x0000000b1400720c */ /* 0x000fe20003f04270 */
[----:B--2---:R-:W-:-:S04]  /*0800*/  IMAD.MOV.U32 R11, RZ, RZ, R12 ;  /* 0x000000ffff0b7224 */ /* 0x004fc800078e000c */
[----:B------:R-:W-:-:S08]  /*0810*/  IMAD R18, R11, 0x2, R18 ;  /* 0x000000020b127824 */ /* 0x000fd000078e0212 */
[----:B------:R1:W-:Y:S01]  /*0820*/  @P0 STS.U16 [R0], R21 ;  /* 0x0000001500000388 */ /* 0x0003e20000000400 */
[----:B------:R-:W-:Y:S01]  /*0830*/  BAR.SYNC.DEFER_BLOCKING 0x0 ;  /* 0x0000000000007b1d */ /* 0x000fe20000010000 */
[----:B------:R-:W-:-:S13]  /*0840*/  ISETP.NE.AND P0, PT, R17, RZ, PT ;  /* 0x000000ff1100720c */ /* 0x000fda0003f05270 */
[----:B-1----:R-:W-:Y:S05]  /*0850*/  @P0 BRA `(.L_x_13) ;  /* 0xfffffffc00c40947 */ /* 0x002fea000383ffff */
.L_x_10:
[----:B------:R-:W-:Y:S01]  /*0860*/  BAR.SYNC.DEFER_BLOCKING 0x0 ;  /* 0x0000000000007b1d */ /* 0x000fe20000010000 */
[----:B------:R-:W-:Y:S02]  /*0870*/  IADD3 R7, P0, PT, R15, R8, RZ ;  /* 0x000000080f077210 */ /* 0x000fe40007f1e0ff */
[----:B------:R-:W-:-:S05]  /*0880*/  SHF.R.S32.HI R15, RZ, 0x1f, R15 ;  /* 0x0000001fff0f7819 */ /* 0x000fca000001140f */
[----:B------:R-:W-:Y:S01]  /*0890*/  IMAD.X R16, R15, 0x1, R16, P0 ;  /* 0x000000010f107824 */ /* 0x000fe200000e0610 */
[----:B------:R-:W-:-:S04]  /*08a0*/  LEA R6, P0, R7, R6, 0x1 ;  /* 0x0000000607067211 */ /* 0x000fc800078008ff */
[----:B------:R-:W-:Y:S01]  /*08b0*/  LEA.HI.X R7, R7, R14, R16, 0x1, P0 ;  /* 0x0000000e07077211 */ /* 0x000fe200000f0c10 */
[----:B------:R-:W1:Y:S04]  /*08c0*/  LDS.U16 R9, [R0] ;  /* 0x0000000000097984 */ /* 0x000e680000000400 */
[----:B-1----:R1:W-:Y:S04]  /*08d0*/  STG.E.U16 desc[UR8][R4.64], R9 ;  /* 0x0000000904007986 */ /* 0x0023e8000c101508 */
[----:B------:R-:W2:Y:S04]  /*08e0*/  LDG.E.U16 R13, desc[UR8][R6.64] ;  /* 0x00000008060d7981 */ /* 0x000ea8000c1e1500 */
[----:B------:R-:W3:Y:S01]  /*08f0*/  LDG.E.U16 R3, desc[UR8][R2.64] ;  /* 0x0000000802037981 */ /* 0x000ee2000c1e1500 */
[----:B------:R-:W-:-:S03]  /*0900*/  ISETP.GE.AND P0, PT, R11, 0x1, PT ;  /* 0x000000010b00780c */ /* 0x000fc60003f06270 */
[----:B--2---:R1:W-:Y:S04]  /*0910*/  STS.U16 [R0], R13 ;  /* 0x0000000d00007388 */ /* 0x0043e80000000400 */
[----:B---3--:R1:W-:Y:S01]  /*0920*/  STS.U16 [R0+UR4], R3 ;  /* 0x0000000300007988 */ /* 0x0083e20008000404 */
[----:B------:R-:W-:Y:S06]  /*0930*/  BAR.SYNC.DEFER_BLOCKING 0x0 ;  /* 0x0000000000007b1d */ /* 0x000fec0000010000 */
[----:B------:R-:W-:Y:S05]  /*0940*/  @!P0 BRA `(.L_x_14) ;  /* 0x0000000400488947 */ /* 0x000fea0003800000 */
[----:B------:R-:W2:Y:S01]  /*0950*/  S2R R2, SR_TID.X ;  /* 0x0000000000027919 */ /* 0x000ea20000002100 */
[C---:B------:R-:W-:Y:S01]  /*0960*/  ISETP.GE.U32.AND P1, PT, R11.reuse, 0x4, PT ;  /* 0x000000040b00780c */ /* 0x040fe20003f26070 */
[----:B-1----:R-:W-:Y:S01]  /*0970*/  IMAD.MOV.U32 R5, RZ, RZ, RZ ;  /* 0x000000ffff057224 */ /* 0x002fe200078e00ff */
[----:B------:R-:W-:-:S04]  /*0980*/  LOP3.LUT R3, R11, 0x3, RZ, 0xc0, !PT ;  /* 0x000000030b037812 */ /* 0x000fc800078ec0ff */
[----:B------:R-:W-:-:S07]  /*0990*/  ISETP.NE.AND P0, PT, R3, RZ, PT ;  /* 0x000000ff0300720c */ /* 0x000fce0003f05270 */
[----:B------:R-:W-:Y:S06]  /*09a0*/  @!P1 BRA `(.L_x_15) ;  /* 0x0000000000d89947 */ /* 0x000fec0003800000 */
[----:B------:R-:W1:Y:S01]  /*09b0*/  S2R R5, SR_TID.Y ;  /* 0x0000000000057919 */ /* 0x000e620000002200 */
[----:B------:R-:W3:Y:S01]  /*09c0*/  LDC R4, c[0x0][0x39c] ;  /* 0x0000e700ff047b82 */ /* 0x000ee20000000800 */
[----:B------:R-:W-:-:S04]  /*09d0*/  IMAD.SHL.U32 R8, R11, 0x2, RZ ;  /* 0x000000020b087824 */ /* 0x000fc800078e00ff */
[----:B-1----:R-:W-:Y:S01]  /*09e0*/  IMAD R12, R5, 0x2, R8 ;  /* 0x00000002050c7824 */ /* 0x002fe200078e0208 */
[----:B------:R-:W-:-:S03]  /*09f0*/  LOP3.LUT R5, R11, 0x7ffffffc, RZ, 0xc0, !PT ;  /* 0x7ffffffc0b057812 */ /* 0x000fc600078ec0ff */
[----:B------:R-:W-:Y:S01]  /*0a00*/  IMAD R13, R12, R11, UR5 ;  /* 0x000000050c0d7e24 */ /* 0x000fe2000f8e020b */
[----:B--2---:R-:W-:Y:S01]  /*0a10*/  LEA R12, R2, UR5, 0x1 ;  /* 0x00000005020c7c11 */ /* 0x004fe2000f8e08ff */
[----:B------:R-:W-:Y:S02]  /*0a20*/  IMAD.MOV R9, RZ, RZ, -R5 ;  /* 0x000000ffff097224 */ /* 0x000fe400078e0a05 */
[----:B------:R-:W-:-:S07]  /*0a30*/  VIADD R13, R13, 0x4 ;  /* 0x000000040d0d7836 */ /* 0x000fce0000000000 */
.L_x_16:
[----:B------:R-:W-:Y:S01]  /*0a40*/  LDS.U16 R11, [R13+-0x4] ;  /* 0xfffffc000d0b7984 */ /* 0x000fe20000000400 */
[----:B------:R-:W-:-:S03]  /*0a50*/  VIADD R9, R9, 0x4 ;  /* 0x0000000409097836 */ /* 0x000fc60000000000 */
[----:B------:R-:W1:Y:S04]  /*0a60*/  LDS.U16 R14, [R12] ;  /* 0x000000000c0e7984 */ /* 0x000e680000000400 */
[----:B------:R-:W2:Y:S01]  /*0a70*/  LDS.U16 R15, [R0] ;  /* 0x00000000000f7984 */ /* 0x000ea20000000400 */
[----:B-1----:R-:W-:Y:S01]  /*0a80*/  IMAD.IADD R17, R11, 0x1, R14 ;  /* 0x000000010b117824 */ /* 0x002fe200078e020e */
[----:B--2---:R-:W-:-:S04]  /*0a90*/  PRMT R14, R15, 0x9910, RZ ;  /* 0x000099100f0e7816 */ /* 0x004fc800000000ff */
[----:B------:R-:W-:-:S04]  /*0aa0*/  PRMT R11, R17, 0x9910, RZ ;  /* 0x00009910110b7816 */ /* 0x000fc800000000ff */
[----:B------:R-:W-:Y:S01]  /*0ab0*/  ISETP.GT.AND P1, PT, R14, R11, PT ;  /* 0x0000000b0e00720c */ /* 0x000fe20003f24270 */
[----:B------:R-:W-:-:S12]  /*0ac0*/  IMAD.IADD R14, R8, 0x1, R12 ;  /* 0x00000001080e7824 */ /* 0x000fd800078e020c */
        /* <DEDUP_REMOVED lines=9> */
[----:B---3--:R-:W-:-:S04]  /*0b60*/  IMAD.MOV.U32 R11, RZ, RZ, R4 ;  /* 0x000000ffff0b7224 */ /* 0x008fc800078e0004 */
[----:B------:R-:W-:-:S08]  /*0b70*/  IMAD R15, R11, 0x4, R12 ;  /* 0x000000040b0f7824 */ /* 0x000fd000078e020c */
[----:B------:R-:W-:Y:S01]  /*0b80*/  @P1 STS.U16 [R0], R19 ;  /* 0x0000001300001388 */ /* 0x000fe20000000400 */
[----:B------:R-:W-:Y:S06]  /*0b90*/  BAR.SYNC.DEFER_BLOCKING 0x0 ;  /* 0x0000000000007b1d */ /* 0x000fec0000010000 */
[----:B------:R-:W-:Y:S04]  /*0ba0*/  LDS.U16 R15, [R15] ;  /* 0x000000000f0f7984 */ /* 0x000fe80000000400 */
[----:B------:R-:W0:Y:S04]  /*0bb0*/  LDS.U16 R14, [R13] ;  /* 0x000000000d0e7984 */ /* 0x000e280000000400 */
[----:B------:R-:W1:Y:S01]  /*0bc0*/  LDS.U16 R16, [R0] ;  /* 0x0000000000107984 */ /* 0x000e620000000400 */
[----:B0-----:R-:W-:Y:S01]  /*0bd0*/  IMAD.IADD R21, R14, 0x1, R15 ;  /* 0x000000010e157824 */ /* 0x001fe200078e020f */
[----:B-1----:R-:W-:Y:S01]  /*0be0*/  PRMT R17, R16, 0x9910, RZ ;  /* 0x0000991010117816 */ /* 0x002fe200000000ff */
[----:B------:R-:W-:-:S03]  /*0bf0*/  IMAD R16, R11, 0x6, R12 ;  /* 0x000000060b107824 */ /* 0x000fc600078e020c */
        /* <DEDUP_REMOVED lines=17> */
.L_x_15:
[----:B------:R-:W-:Y:S05]  /*0d10*/  @!P0 BRA `(.L_x_14) ;  /* 0x0000000000548947 */ /* 0x000fea0003800000 */
[----:B------:R-:W1:Y:S01]  /*0d20*/  LDC R13, c[0x0][0x39c] ;  /* 0x0000e700ff0d7b82 */ /* 0x000e620000000800 */
[----:B------:R-:W-:Y:S02]  /*0d30*/  IMAD.IADD R10, R10, 0x1, R5 ;  /* 0x000000010a0a7824 */ /* 0x000fe400078e0205 */
[----:B--2---:R-:W-:Y:S02]  /*0d40*/  IMAD R2, R5, R11, R2 ;  /* 0x0000000b05027224 */ /* 0x004fe400078e0202 */
[----:B------:R-:W-:Y:S01]  /*0d50*/  IMAD.MOV R3, RZ, RZ, -R3 ;  /* 0x000000ffff037224 */ /* 0x000fe200078e0a03 */
[----:B------:R-:W-:Y:S02]  /*0d60*/  LEA R10, R10, UR4, 0x1 ;  /* 0x000000040a0a7c11 */ /* 0x000fe4000f8e08ff */
[----:B------:R-:W-:-:S03]  /*0d70*/  LEA R2, R2, UR5, 0x1 ;  /* 0x0000000502027c11 */ /* 0x000fc6000f8e08ff */
[----:B------:R-:W-:-:S07]  /*0d80*/  VIADD R10, R10, UR5 ;  /* 0x000000050a0a7c36 */ /* 0x000fce0008000000 */
.L_x_17:
[----:B------:R2:W-:Y:S01]  /*0d90*/  LDS.U16 R4, [R10] ;  /* 0x000000000a047984 */ /* 0x0005e20000000400 */
[----:B------:R-:W-:-:S03]  /*0da0*/  VIADD R3, R3, 0x1 ;  /* 0x0000000103037836 */ /* 0x000fc60000000000 */
[----:B------:R1:W3:Y:S04]  /*0db0*/  LDS.U16 R5, [R2] ;  /* 0x0000000002057984 */ /* 0x0002e80000000400 */
[----:B------:R-:W4:Y:S01]  /*0dc0*/  LDS.U16 R8, [R0] ;  /* 0x0000000000087984 */ /* 0x000f220000000400 */
[----:B--2---:R-:W-:Y:S02]  /*0dd0*/  VIADD R10, R10, 0x2 ;  /* 0x000000020a0a7836 */ /* 0x004fe40000000000 */
[----:B-1----:R-:W-:Y:S02]  /*0de0*/  IMAD R2, R13, 0x2, R2 ;  /* 0x000000020d027824 */ /* 0x002fe400078e0202 */
[----:B---3--:R-:W-:Y:S01]  /*0df0*/  IMAD.IADD R9, R4, 0x1, R5 ;  /* 0x0000000104097824 */ /* 0x008fe200078e0205 */
[----:B----4-:R-:W-:-:S04]  /*0e00*/  PRMT R5, R8, 0x9910, RZ ;  /* 0x0000991008057816 */ /* 0x010fc800000000ff */
[----:B------:R-:W-:-:S04]  /*0e10*/  PRMT R4, R9, 0x9910, RZ ;  /* 0x0000991009047816 */ /* 0x000fc800000000ff */
[----:B------:R-:W-:-:S13]  /*0e20*/  ISETP.GT.AND P0, PT, R5, R4, PT ;  /* 0x000000040500720c */ /* 0x000fda0003f04270 */
[----:B------:R3:W-:Y:S01]  /*0e30*/  @P0 STS.U16 [R0], R9 ;  /* 0x0000000900000388 */ /* 0x0007e20000000400 */
[----:B------:R-:W-:Y:S01]  /*0e40*/  BAR.SYNC.DEFER_BLOCKING 0x0 ;  /* 0x0000000000007b1d */ /* 0x000fe20000010000 */
[----:B------:R-:W-:-:S13]  /*0e50*/  ISETP.NE.AND P0, PT, R3, RZ, PT ;  /* 0x000000ff0300720c */ /* 0x000fda0003f05270 */
[----:B---3--:R-:W-:Y:S05]  /*0e60*/  @P0 BRA `(.L_x_17) ;  /* 0xfffffffc00c80947 */ /* 0x008fea000383ffff */
.L_x_14:
[----:B------:R-:W-:Y:S06]  /*0e70*/  BAR.SYNC.DEFER_BLOCKING 0x0 ;  /* 0x0000000000007b1d */ /* 0x000fec0000010000 */
[----:B-1----:R-:W1:Y:S04]  /*0e80*/  LDS.U16 R3, [R0] ;  /* 0x0000000000037984 */ /* 0x002e680000000400 */
[----:B-1----:R-:W-:Y:S01]  /*0e90*/  STG.E.U16 desc[UR8][R6.64], R3 ;  /* 0x0000000306007986 */ /* 0x002fe2000c101508 */
[----:B------:R-:W-:Y:S05]  /*0ea0*/  EXIT ;  /* 0x000000000000794d */ /* 0x000fea0003800000 */
.L_x_18:
        /* <DEDUP_REMOVED lines=13> */
.L_x_44:


//--------------------- .text._Z17blocked_FW_phase2Psxii --------------------------
	.section	.text._Z17blocked_FW_phase2Psxii,"ax",@progbits
	.align	128
        .global         _Z17blocked_FW_phase2Psxii
        .type           _Z17blocked_FW_phase2Psxii,@function
        .size           _Z17blocked_FW_phase2Psxii,(.L_x_45 - _Z17blocked_FW_phase2Psxii)
        .other          _Z17blocked_FW_phase2Psxii,@"STO_CUDA_ENTRY STV_DEFAULT"
_Z17blocked_FW_phase2Psxii:
.text._Z17blocked_FW_phase2Psxii:
[----:B------:R-:W-:Y:S08]  /*0000*/  LDC R1, c[0x0][0x37c] ;  /* 0x0000df00ff017b82 */ /* 0x000ff00000000800 */
[----:B------:R-:W0:Y:S08]  /*0010*/  S2UR UR6, SR_CTAID.X ;  /* 0x00000000000679c3 */ /* 0x000e300000002500 */
[----:B------:R-:W0:Y:S02]  /*0020*/  LDC R13, c[0x0][0x390] ;  /* 0x0000e400ff0d7b82 */ /* 0x000e240000000800 */
[----:B0-----:R-:W-:-:S13]  /*0030*/  ISETP.NE.AND P0, PT, R13, UR6, PT ;  /* 0x000000060d007c0c */ /* 0x001fda000bf05270 */
[----:B------:R-:W-:Y:S05]  /*0040*/  @!P0 EXIT ;  /* 0x000000000000894d */ /* 0x000fea0003800000 */
[----:B------:R-:W0:Y:S01]  /*0050*/  S2R R11, SR_TID.Y ;  /* 0x00000000000b7919 */ /* 0x000e220000002200 */
[----:B------:R-:W1:Y:S01]  /*0060*/  LDCU UR8, c[0x0][0x394] ;  /* 0x00007280ff0877ac */ /* 0x000e620008000800 */
[----:B------:R-:W-:Y:S01]  /*0070*/  IMAD.MOV.U32 R3, RZ, RZ, RZ ;  /* 0x000000ffff037224 */ /* 0x000fe200078e00ff */
[----:B------:R-:W0:Y:S01]  /*0080*/  S2R R2, SR_TID.X ;  /* 0x0000000000027919 */ /* 0x000e220000002100 */
[----:B------:R-:W2:Y:S01]  /*0090*/  LDCU.128 UR16, c[0x0][0x380] ;  /* 0x00007000ff1077ac */ /* 0x000ea20008000c00 */
[----:B------:R-:W3:Y:S01]  /*00a0*/  LDCU.64 UR12, c[0x0][0x358] ;  /* 0x00006b00ff0c77ac */ /* 0x000ee20008000a00 */
[----:B-1----:R-:W-:Y:S02]  /*00b0*/  UIMAD UR6, UR6, UR8, URZ ;  /* 0x00000008060672a4 */ /* 0x002fe4000f8e02ff */
[----:B------:R-:W-:Y:S02]  /*00c0*/  IMAD R13, R13, UR8, RZ ;  /* 0x000000080d0d7c24 */ /* 0x000fe4000f8e02ff */
[----:B------:R-:W-:Y:S01]  /*00d0*/  USHF.R.S32.HI UR4, URZ, 0x1f, UR6 ;  /* 0x0000001fff047899 */ /* 0x000fe20008011406 */
[----:B--2---:R-:W-:-:S02]  /*00e0*/  IMAD.U32 R15, RZ, RZ, UR18 ;  /* 0x00000012ff0f7e24 */ /* 0x004fc4000f8e00ff */
[----:B------:R-:W-:Y:S01]  /*00f0*/  SHF.R.S32.HI R7, RZ, 0x1f, R13 ;  /* 0x0000001fff077819 */ /* 0x000fe2000001140d */
[----:B------:R-:W-:-:S04]  /*0100*/  UIMAD UR4, UR4, UR18, URZ ;  /* 0x00000012040472a4 */ /* 0x000fc8000f8e02ff */
[----:B------:R-:W-:Y:S01]  /*0110*/  IMAD R6, R7, UR18, RZ ;  /* 0x0000001207067c24 */ /* 0x000fe2000f8e02ff */
[----:B------:R-:W-:Y:S01]  /*0120*/  UIMAD UR4, UR6, UR19, UR4 ;  /* 0x00000013060472a4 */ /* 0x000fe2000f8e0204 */
[----:B0-----:R-:W-:-:S04]  /*0130*/  IMAD.WIDE.U32 R8, R11, UR18, R2 ;  /* 0x000000120b087c25 */ /* 0x001fc8000f8e0002 */
[----:B------:R-:W-:Y:S01]  /*0140*/  IMAD R0, R11, UR19, R9 ;  /* 0x000000130b007c24 */ /* 0x000fe2000f8e0209 */
[----:B------:R-:W-:-:S05]  /*0150*/  IADD3 R4, P0, PT, R13, R8, RZ ;  /* 0x000000080d047210 */ /* 0x000fca0007f1e0ff */
[----:B------:R-:W-:Y:S02]  /*0160*/  IMAD.X R5, R7, 0x1, R0, P0 ;  /* 0x0000000107057824 */ /* 0x000fe400000e0600 */
[----:B------:R-:W-:-:S04]  /*0170*/  IMAD.WIDE.U32 R14, R15, UR6, R4 ;  /* 0x000000060f0e7c25 */ /* 0x000fc8000f8e0004 */
[----:B------:R-:W-:-:S04]  /*0180*/  IMAD.WIDE.U32 R16, R13, UR18, R4 ;  /* 0x000000120d107c25 */ /* 0x000fc8000f8e0004 */
[----:B------:R-:W-:Y:S01]  /*0190*/  IMAD R5, R13, UR19, R6 ;  /* 0x000000130d057c24 */ /* 0x000fe2000f8e0206 */
[----:B------:R-:W-:Y:S01]  /*01a0*/  LEA R6, P0, R14, UR16, 0x1 ;  /* 0x000000100e067c11 */ /* 0x000fe2000f8008ff */
[----:B------:R-:W-:Y:S01]  /*01b0*/  VIADD R7, R15, UR4 ;  /* 0x000000040f077c36 */ /* 0x000fe20008000000 */
[----:B------:R-:W-:Y:S01]  /*01c0*/  LEA R4, P1, R16, UR16, 0x1 ;  /* 0x0000001010047c11 */ /* 0x000fe2000f8208ff */
[----:B------:R-:W-:-:S03]  /*01d0*/  IMAD.IADD R5, R17, 0x1, R5 ;  /* 0x0000000111057824 */ /* 0x000fc600078e0205 */
[----:B------:R-:W-:Y:S02]  /*01e0*/  LEA.HI.X R7, R14, UR17, R7, 0x1, P0 ;  /* 0x000000110e077c11 */ /* 0x000fe400080f0c07 */
[----:B------:R-:W-:-:S03]  /*01f0*/  LEA.HI.X R5, R16, UR17, R5, 0x1, P1 ;  /* 0x0000001110057c11 */ /* 0x000fc600088f0c05 */
[----:B---3--:R-:W2:Y:S04]  /*0200*/  LDG.E.U16 R17, desc[UR12][R6.64] ;  /* 0x0000000c06117981 */ /* 0x008ea8000c1e1500 */
[----:B------:R-:W3:Y:S01]  /*0210*/  LDG.E.U16 R19, desc[UR12][R4.64] ;  /* 0x0000000c04137981 */ /* 0x000ee2000c1e1500 */
[----:B------:R-:W0:Y:S01]  /*0220*/  S2UR UR7, SR_CgaCtaId ;  /* 0x00000000000779c3 */ /* 0x000e220000008800 */
[----:B------:R-:W-:Y:S01]  /*0230*/  IMAD R15, R11, UR8, RZ ;  /* 0x000000080b0f7c24 */ /* 0x000fe2000f8e02ff */
[----:B------:R-:W-:Y:S01]  /*0240*/  UMOV UR5, 0x400 ;  /* 0x0000040000057882 */ /* 0x000fe20000000000 */
[----:B------:R-:W-:Y:S02]  /*0250*/  UIMAD UR4, UR8, UR8, URZ ;  /* 0x00000008080472a4 */ /* 0x000fe4000f8e02ff */
[----:B------:R-:W-:Y:S01]  /*0260*/  IMAD.IADD R10, R15, 0x1, R2 ;  /* 0x000000010f0a7824 */ /* 0x000fe200078e0202 */
[----:B------:R-:W-:-:S02]  /*0270*/  UISETP.GE.AND UP0, UPT, UR8, 0x1, UPT ;  /* 0x000000010800788c */ /* 0x000fc4000bf06270 */
[----:B------:R-:W-:Y:S02]  /*0280*/  USHF.L.U32 UR4, UR4, 0x1, URZ ;  /* 0x0000000104047899 */ /* 0x000fe400080006ff */
[----:B0-----:R-:W-:-:S06]  /*0290*/  ULEA UR5, UR7, UR5, 0x18 ;  /* 0x0000000507057291 */ /* 0x001fcc000f8ec0ff */
[----:B------:R-:W-:-:S05]  /*02a0*/  LEA R10, R10, UR5, 0x1 ;  /* 0x000000050a0a7c11 */ /* 0x000fca000f8e08ff */
[----:B--2---:R0:W-:Y:S04]  /*02b0*/  STS.U16 [R10], R17 ;  /* 0x000000110a007388 */ /* 0x0041e80000000400 */
[----:B---3--:R0:W-:Y:S01]  /*02c0*/  STS.U16 [R10+UR4], R19 ;  /* 0x000000130a007988 */ /* 0x0081e20008000404 */
[----:B------:R-:W-:Y:S06]  /*02d0*/  BAR.SYNC.DEFER_BLOCKING 0x0 ;  /* 0x0000000000007b1d */ /* 0x000fec0000010000 */
[----:B------:R-:W-:Y:S05]  /*02e0*/  BRA.U !UP0, `(.L_x_19) ;  /* 0x00000005086c7547 */ /* 0x000fea000b800000 */
[----:B------:R-:W-:Y:S01]  /*02f0*/  UISETP.GE.U32.AND UP1, UPT, UR8, 0x4, UPT ;  /* 0x000000040800788c */ /* 0x000fe2000bf26070 */
[----:B------:R-:W-:Y:S01]  /*0300*/  HFMA2 R14, -RZ, RZ, 0, 0 ;  /* 0x00000000ff0e7431 */ /* 0x000fe200000001ff */
[----:B------:R-:W-:-:S04]  /*0310*/  ULOP3.LUT UR7, UR8, 0x3, URZ, 0xc0, !UPT ;  /* 0x0000000308077892 */ /* 0x000fc8000f8ec0ff */
[----:B------:R-:W-:-:S03]  /*0320*/  UISETP.NE.AND UP0, UPT, UR7, URZ, UPT ;  /* 0x000000ff0700728c */ /* 0x000fc6000bf05270 */
[----:B------:R-:W-:Y:S08]  /*0330*/  BRA.U !UP1, `(.L_x_20) ;  /* 0x0000000109ec7547 */ /* 0x000ff0000b800000 */
[----:B------:R-:W-:Y:S01]  /*0340*/  ULOP3.LUT UR10, UR8, 0x7ffffffc, URZ, 0xc0, !UPT ;  /* 0x7ffffffc080a7892 */ /* 0x000fe2000f8ec0ff */
[----:B------:R-:W-:Y:S01]  /*0350*/  LEA R16, R15, UR5, 0x1 ;  /* 0x000000050f107c11 */ /* 0x000fe2000f8e08ff */
[----:B------:R-:W1:Y:S01]  /*0360*/  LDCU UR9, c[0x0][0x394] ;  /* 0x00007280ff0977ac */ /* 0x000e620008000800 */
[----:B------:R-:W-:-:S03]  /*0370*/  LEA R12, R2, UR5, 0x1 ;  /* 0x00000005020c7c11 */ /* 0x000fc6000f8e08ff */
[----:B------:R-:W-:Y:S01]  /*0380*/  VIADD R16, R16, 0x4 ;  /* 0x0000000410107836 */ /* 0x000fe20000000000 */
[----:B------:R-:W-:Y:S01]  /*0390*/  ULEA UR11, UR8, 0x2, 0x1 ;  /* 0x00000002080b7891 */ /* 0x000fe2000f8e08ff */
[----:B------:R-:W-:Y:S01]  /*03a0*/  IMAD.U32 R14, RZ, RZ, UR10 ;  /* 0x0000000aff0e7e24 */ /* 0x000fe2000f8e00ff */
[----:B------:R-:W-:Y:S02]  /*03b0*/  ULEA UR14, UR8, 0x4, 0x1 ;  /* 0x00000004080e7891 */ /* 0x000fe4000f8e08ff */
[----:B------:R-:W-:Y:S02]  /*03c0*/  ULEA UR15, UR8, 0x6, 0x1 ;  /* 0x00000006080f7891 */ /* 0x000fe4000f8e08ff */
[----:B------:R-:W-:-:S12]  /*03d0*/  UIADD3 UR16, UPT, UPT, -UR10, URZ, URZ ;  /* 0x000000ff0a107290 */ /* 0x000fd8000fffe1ff */
.L_x_21:
[----:B0-----:R-:W-:Y:S01]  /*03e0*/  LDS.U16 R17, [R16+-0x4] ;  /* 0xfffffc0010117984 */ /* 0x001fe20000000400 */
[----:B-1----:R-:W-:Y:S01]  /*03f0*/  UMOV UR8, UR9 ;  /* 0x0000000900087c82 */ /* 0x002fe20008000000 */
[----:B------:R-:W-:Y:S02]  /*0400*/  UIADD3 UR16, UPT, UPT, UR16, 0x4, URZ ;  /* 0x0000000410107890 */ /* 0x000fe4000fffe0ff */
[----:B------:R-:W0:Y:S02]  /*0410*/  LDS.U16 R18, [R12+UR4] ;  /* 0x000000040c127984 */ /* 0x000e240008000400 */
[----:B------:R-:W-:Y:S02]  /*0420*/  UISETP.NE.AND UP1, UPT, UR16, URZ, UPT ;  /* 0x000000ff1000728c */ /* 0x000fe4000bf25270 */
[----:B------:R-:W1:Y:S01]  /*0430*/  LDS.U16 R19, [R10] ;  /* 0x000000000a137984 */ /* 0x000e620000000400 */
[----:B0-----:R-:W-:Y:S01]  /*0440*/  IMAD.IADD R21, R17, 0x1, R18 ;  /* 0x0000000111157824 */ /* 0x001fe200078e0212 */
[----:B-1----:R-:W-:-:S04]  /*0450*/  PRMT R18, R19, 0x9910, RZ ;  /* 0x0000991013127816 */ /* 0x002fc800000000ff */
[----:B------:R-:W-:-:S04]  /*0460*/  PRMT R17, R21, 0x9910, RZ ;  /* 0x0000991015117816 */ /* 0x000fc800000000ff */
[----:B------:R-:W-:Y:S01]  /*0470*/  ISETP.GT.AND P0, PT, R18, R17, PT ;  /* 0x000000111200720c */ /* 0x000fe20003f04270 */
[----:B------:R-:W-:-:S04]  /*0480*/  IMAD.U32 R17, RZ, RZ, UR11 ;  /* 0x0000000bff117e24 */ /* 0x000fc8000f8e00ff */
[----:B------:R-:W-:-:S08]  /*0490*/  IMAD R18, R17, UR8, R12 ;  /* 0x0000000811127c24 */ /* 0x000fd0000f8e020c */
[----:B------:R-:W-:Y:S01]  /*04a0*/  @P0 STS.U16 [R10], R21 ;  /* 0x000000150a000388 */ /* 0x000fe20000000400 */
[----:B------:R-:W-:Y:S06]  /*04b0*/  BAR.SYNC.DEFER_BLOCKING 0x0 ;  /* 0x0000000000007b1d */ /* 0x000fec0000010000 */
[----:B------:R-:W-:Y:S04]  /*04c0*/  LDS.U16 R18, [R18] ;  /* 0x0000000012127984 */ /* 0x000fe80000000400 */
[----:B------:R-:W0:Y:S04]  /*04d0*/  LDS.U16 R17, [R16+-0x2] ;  /* 0xfffffe0010117984 */ /* 0x000e280000000400 */
[----:B------:R-:W1:Y:S01]  /*04e0*/  LDS.U16 R19, [R10] ;  /* 0x000000000a137984 */ /* 0x000e620000000400 */
[----:B0-2---:R-:W-:Y:S01]  /*04f0*/  IMAD.IADD R23, R17, 0x1, R18 ;  /* 0x0000000111177824 */ /* 0x005fe200078e0212 */
[----:B-1----:R-:W-:-:S04]  /*0500*/  PRMT R20, R19, 0x9910, RZ ;  /* 0x0000991013147816 */ /* 0x002fc800000000ff */
[----:B------:R-:W-:Y:S02]  /*0510*/  PRMT R17, R23, 0x9910, RZ ;  /* 0x0000991017117816 */ /* 0x000fe400000000ff */
[----:B------:R-:W-:Y:S02]  /*0520*/  MOV R19, UR14 ;  /* 0x0000000e00137c02 */ /* 0x000fe40008000f00 */
[----:B------:R-:W-:-:S03]  /*0530*/  ISETP.GT.AND P0, PT, R20, R17, PT ;  /* 0x000000111400720c */ /* 0x000fc60003f04270 */
[----:B------:R-:W-:-:S10]  /*0540*/  IMAD R19, R19, UR8, R12 ;  /* 0x0000000813137c24 */ /* 0x000fd4000f8e020c */
        /* <DEDUP_REMOVED lines=14> */
[----:B------:R0:W1:Y:S04]  /*0630*/  LDS.U16 R17, [R16+0x2] ;  /* 0x0000020010117984 */ /* 0x0000680000000400 */
[----:B------:R-:W2:Y:S01]  /*0640*/  LDS.U16 R19, [R10] ;  /* 0x000000000a137984 */ /* 0x000ea20000000400 */
[----:B0-----:R-:W-:Y:S01]  /*0650*/  IADD3 R16, PT, PT, R16, 0x8, RZ ;  /* 0x0000000810107810 */ /* 0x001fe20007ffe0ff */
[----:B-1----:R-:W-:Y:S01]  /*0660*/  IMAD.IADD R23, R17, 0x1, R18 ;  /* 0x0000000111177824 */ /* 0x002fe200078e0212 */
[----:B--2---:R-:W-:-:S04]  /*0670*/  PRMT R20, R19, 0x9910, RZ ;  /* 0x0000991013147816 */ /* 0x004fc800000000ff */
[----:B------:R-:W-:-:S04]  /*0680*/  PRMT R17, R23, 0x9910, RZ ;  /* 0x0000991017117816 */ /* 0x000fc800000000ff */
[----:B------:R-:W-:Y:S01]  /*0690*/  ISETP.GT.AND P0, PT, R20, R17, PT ;  /* 0x000000111400720c */ /* 0x000fe20003f04270 */
[----:B------:R-:W-:-:S04]  /*06a0*/  IMAD.U32 R17, RZ, RZ, UR8 ;  /* 0x00000008ff117e24 */ /* 0x000fc8000f8e00ff */
[----:B------:R-:W-:-:S08]  /*06b0*/  IMAD R12, R17, 0x8, R12 ;  /* 0x00000008110c7824 */ /* 0x000fd000078e020c */
[----:B------:R2:W-:Y:S01]  /*06c0*/  @P0 STS.U16 [R10], R23 ;  /* 0x000000170a000388 */ /* 0x0005e20000000400 */
[----:B------:R-:W-:Y:S06]  /*06d0*/  BAR.SYNC.DEFER_BLOCKING 0x0 ;  /* 0x0000000000007b1d */ /* 0x000fec0000010000 */
[----:B------:R-:W-:Y:S05]  /*06e0*/  BRA.U UP1, `(.L_x_21) ;  /* 0xfffffffd013c7547 */ /* 0x000fea000b83ffff */
.L_x_20:
[----:B------:R-:W-:Y:S05]  /*06f0*/  BRA.U !UP0, `(.L_x_19) ;  /* 0x0000000108687547 */ /* 0x000fea000b800000 */
[----:B------:R-:W1:Y:S01]  /*0700*/  S2UR UR9, SR_CgaCtaId ;  /* 0x00000000000979c3 */ /* 0x000e620000008800 */
[----:B------:R-:W-:Y:S01]  /*0710*/  IMAD R12, R14, UR8, R2 ;  /* 0x000000080e0c7c24 */ /* 0x000fe2000f8e0202 */
[----:B------:R-:W-:Y:S01]  /*0720*/  UMOV UR5, 0x400 ;  /* 0x0000040000057882 */ /* 0x000fe20000000000 */
[----:B------:R-:W-:Y:S01]  /*0730*/  IMAD.IADD R14, R15, 0x1, R14 ;  /* 0x000000010f0e7824 */ /* 0x000fe200078e020e */
[----:B------:R-:W3:Y:S02]  /*0740*/  LDCU UR10, c[0x0][0x394] ;  /* 0x00007280ff0a77ac */ /* 0x000ee40008000800 */
[----:B------:R-:W-:Y:S01]  /*0750*/  LEA R12, R12, UR4, 0x1 ;  /* 0x000000040c0c7c11 */ /* 0x000fe2000f8e08ff */
[----:B------:R-:W-:Y:S02]  /*0760*/  UIADD3 UR7, UPT, UPT, -UR7, URZ, URZ ;  /* 0x000000ff07077290 */ /* 0x000fe4000fffe1ff */
[----:B-1----:R-:W-:-:S06]  /*0770*/  ULEA UR5, UR9, UR5, 0x18 ;  /* 0x0000000509057291 */ /* 0x002fcc000f8ec0ff */
[----:B------:R-:W-:Y:S01]  /*0780*/  VIADD R12, R12, UR5 ;  /* 0x000000050c0c7c36 */ /* 0x000fe20008000000 */
[----:B---3--:R-:W-:-:S07]  /*0790*/  LEA R14, R14, UR5, 0x1 ;  /* 0x000000050e0e7c11 */ /* 0x008fce000f8e08ff */
.L_x_22:
[----:B-1----:R1:W-:Y:S01]  /*07a0*/  LDS.U16 R16, [R14] ;  /* 0x000000000e107984 */ /* 0x0023e20000000400 */
[----:B------:R-:W-:Y:S01]  /*07b0*/  UIADD3 UR7, UPT, UPT, UR7, 0x1, URZ ;  /* 0x0000000107077890 */ /* 0x000fe2000fffe0ff */
[----:B------:R-:W-:Y:S02]  /*07c0*/  UMOV UR8, UR10 ;  /* 0x0000000a00087c82 */ /* 0x000fe40008000000 */
[----:B0-----:R-:W0:Y:S01]  /*07d0*/  LDS.U16 R17, [R12] ;  /* 0x000000000c117984 */ /* 0x001e220000000400 */
[----:B------:R-:W-:-:S03]  /*07e0*/  UISETP.NE.AND UP0, UPT, UR7, URZ, UPT ;  /* 0x000000ff0700728c */ /* 0x000fc6000bf05270 */
[----:B------:R-:W3:Y:S01]  /*07f0*/  LDS.U16 R18, [R10] ;  /* 0x000000000a127984 */ /* 0x000ee20000000400 */
[----:B-1----:R-:W-:Y:S01]  /*0800*/  IADD3 R14, PT, PT, R14, 0x2, RZ ;  /* 0x000000020e0e7810 */ /* 0x002fe20007ffe0ff */
[----:B0-----:R-:W-:Y:S01]  /*0810*/  IMAD.IADD R19, R16, 0x1, R17 ;  /* 0x0000000110137824 */ /* 0x001fe200078e0211 */
[----:B---3--:R-:W-:-:S04]  /*0820*/  PRMT R17, R18, 0x9910, RZ ;  /* 0x0000991012117816 */ /* 0x008fc800000000ff */
[----:B------:R-:W-:-:S04]  /*0830*/  PRMT R16, R19, 0x9910, RZ ;  /* 0x0000991013107816 */ /* 0x000fc800000000ff */
[----:B------:R-:W-:Y:S01]  /*0840*/  ISETP.GT.AND P0, PT, R17, R16, PT ;  /* 0x000000101100720c */ /* 0x000fe20003f04270 */
[----:B------:R-:W-:-:S04]  /*0850*/  IMAD.U32 R17, RZ, RZ, UR8 ;  /* 0x00000008ff117e24 */ /* 0x000fc8000f8e00ff */
[----:B------:R-:W-:-:S08]  /*0860*/  IMAD R12, R17, 0x2, R12 ;  /* 0x00000002110c7824 */ /* 0x000fd000078e020c */
[----:B------:R1:W-:Y:S01]  /*0870*/  @P0 STS.U16 [R10], R19 ;  /* 0x000000130a000388 */ /* 0x0003e20000000400 */
[----:B------:R-:W-:Y:S06]  /*0880*/  BAR.SYNC.DEFER_BLOCKING 0x0 ;  /* 0x0000000000007b1d */ /* 0x000fec0000010000 */
[----:B------:R-:W-:Y:S05]  /*0890*/  BRA.U UP0, `(.L_x_22) ;  /* 0xfffffffd00c07547 */ /* 0x000fea000b83ffff */
.L_x_19:
[----:B------:R-:W-:Y:S01]  /*08a0*/  BAR.SYNC.DEFER_BLOCKING 0x0 ;  /* 0x0000000000007b1d */ /* 0x000fe20000010000 */
[----:B------:R-:W-:Y:S02]  /*08b0*/  USHF.R.S32.HI UR5, URZ, 0x1f, UR6 ;  /* 0x0000001fff057899 */ /* 0x000fe40008011406 */
[----:B------:R-:W-:Y:S02]  /*08c0*/  IADD3 R16, P0, PT, R8, UR6, RZ ;  /* 0x0000000608107c10 */ /* 0x000fe4000ff1e0ff */
[----:B------:R-:W-:Y:S01]  /*08d0*/  SHF.R.S32.HI R8, RZ, 0x1f, R13 ;  /* 0x0000001fff087819 */ /* 0x000fe2000001140d */
[----:B------:R-:W3:Y:S01]  /*08e0*/  LDCU.128 UR16, c[0x0][0x380] ;  /* 0x00007000ff1077ac */ /* 0x000ee20008000c00 */
[----:B0-----:R-:W-:Y:S01]  /*08f0*/  IADD3.X R17, PT, PT, R0, UR5, RZ, P0, !PT ;  /* 0x0000000500117c10 */ /* 0x001fe200087fe4ff */
[----:B-1----:R-:W0:Y:S02]  /*0900*/  LDS.U16 R19, [R10] ;  /* 0x000000000a137984 */ /* 0x002e240000000400 */
[----:B---3--:R-:W-:-:S02]  /*0910*/  IMAD R0, R8, UR18, RZ ;  /* 0x0000001208007c24 */ /* 0x008fc4000f8e02ff */
[----:B------:R-:W-:-:S04]  /*0920*/  IMAD.WIDE.U32 R16, R13, UR18, R16 ;  /* 0x000000120d107c25 */ /* 0x000fc8000f8e0010 */
[----:B------:R-:W-:Y:S01]  /*0930*/  IMAD R9, R13, UR19, R0 ;  /* 0x000000130d097c24 */ /* 0x000fe2000f8e0200 */
[----:B------:R-:W-:-:S03]  /*0940*/  LEA R8, P0, R16, UR16, 0x1 ;  /* 0x0000001010087c11 */ /* 0x000fc6000f8008ff */
[----:B------:R-:W-:-:S05]  /*0950*/  IMAD.IADD R9, R9, 0x1, R17 ;  /* 0x0000000109097824 */ /* 0x000fca00078e0211 */
[----:B------:R-:W-:Y:S01]  /*0960*/  LEA.HI.X R9, R16, UR17, R9, 0x1, P0 ;  /* 0x0000001110097c11 */ /* 0x000fe200080f0c09 */
[----:B0-----:R0:W-:Y:S04]  /*0970*/  STG.E.U16 desc[UR12][R6.64], R19 ;  /* 0x0000001306007986 */ /* 0x0011e8000c10150c */
[----:B------:R-:W3:Y:S04]  /*0980*/  LDG.E.U16 R13, desc[UR12][R8.64] ;  /* 0x0000000c080d7981 */ /* 0x000ee8000c1e1500 */
[----:B------:R-:W4:Y:S01]  /*0990*/  LDG.E.U16 R5, desc[UR12][R4.64] ;  /* 0x0000000c04057981 */ /* 0x000f22000c1e1500 */
[----:B------:R-:W-:-:S03]  /*09a0*/  UISETP.GE.AND UP0, UPT, UR8, 0x1, UPT ;  /* 0x000000010800788c */ /* 0x000fc6000bf06270 */
[----:B---3--:R0:W-:Y:S04]  /*09b0*/  STS.U16 [R10], R13 ;  /* 0x0000000d0a007388 */ /* 0x0081e80000000400 */
[----:B----4-:R0:W-:Y:S01]  /*09c0*/  STS.U16 [R10+UR4], R5 ;  /* 0x000000050a007988 */ /* 0x0101e20008000404 */
[----:B------:R-:W-:Y:S06]  /*09d0*/  BAR.SYNC.DEFER_BLOCKING 0x0 ;  /* 0x0000000000007b1d */ /* 0x000fec0000010000 */
[----:B------:R-:W-:Y:S05]  /*09e0*/  BRA.U !UP0, `(.L_x_23) ;  /* 0x0000000508687547 */ /* 0x000fea000b800000 */
[----:B------:R-:W-:Y:S01]  /*09f0*/  UISETP.GE.U32.AND UP1, UPT, UR8, 0x4, UPT ;  /* 0x000000040800788c */ /* 0x000fe2000bf26070 */
[----:B------:R-:W-:Y:S01]  /*0a00*/  IMAD.MOV.U32 R0, RZ, RZ, RZ ;  /* 0x000000ffff007224 */ /* 0x000fe200078e00ff */
[----:B------:R-:W-:-:S04]  /*0a10*/  ULOP3.LUT UR5, UR8, 0x3, URZ, 0xc0, !UPT ;  /* 0x0000000308057892 */ /* 0x000fc8000f8ec0ff */
[----:B------:R-:W-:-:S03]  /*0a20*/  UISETP.NE.AND UP0, UPT, UR5, URZ, UPT ;  /* 0x000000ff0500728c */ /* 0x000fc6000bf05270 */
[----:B------:R-:W-:Y:S08]  /*0a30*/  BRA.U !UP1, `(.L_x_24) ;  /* 0x0000000109f07547 */ /* 0x000ff0000b800000 */
[----:B------:R-:W1:Y:S01]  /*0a40*/  S2UR UR7, SR_CgaCtaId ;  /* 0x00000000000779c3 */ /* 0x000e620000008800 */
[----:B------:R-:W-:Y:S01]  /*0a50*/  UMOV UR6, 0x400 ;  /* 0x0000040000067882 */ /* 0x000fe20000000000 */
[----:B------:R-:W-:Y:S02]  /*0a60*/  USHF.L.U32 UR9, UR8, 0x1, URZ ;  /* 0x0000000108097899 */ /* 0x000fe400080006ff */
[----:B------:R-:W-:-:S04]  /*0a70*/  ULOP3.LUT UR11, UR8, 0x7ffffffc, URZ, 0xc0, !UPT ;  /* 0x7ffffffc080b7892 */ /* 0x000fc8000f8ec0ff */
[----:B------:R-:W-:Y:S01]  /*0a80*/  LEA R11, R11, UR9, 0x1 ;  /* 0x000000090b0b7c11 */ /* 0x000fe2000f8e08ff */
[----:B------:R-:W-:Y:S02]  /*0a90*/  UIADD3 UR10, UPT, UPT, -UR11, URZ, URZ ;  /* 0x000000ff0b0a7290 */ /* 0x000fe4000fffe1ff */
[----:B-1----:R-:W-:Y:S01]  /*0aa0*/  ULEA UR6, UR7, UR6, 0x18 ;  /* 0x0000000607067291 */ /* 0x002fe2000f8ec0ff */
[----:B------:R-:W1:Y:S05]  /*0ab0*/  LDCU UR7, c[0x0][0x394] ;  /* 0x00007280ff0777ac */ /* 0x000e6a0008000800 */
[----:B------:R-:W-:Y:S01]  /*0ac0*/  IMAD.U32 R0, RZ, RZ, UR6 ;  /* 0x00000006ff007e24 */ /* 0x000fe2000f8e00ff */
[----:B------:R-:W-:-:S03]  /*0ad0*/  LEA R4, R2, UR6, 0x1 ;  /* 0x0000000602047c11 */ /* 0x000fc6000f8e08ff */
[----:B------:R-:W-:Y:S02]  /*0ae0*/  IMAD R11, R11, UR8, R0 ;  /* 0x000000080b0b7c24 */ /* 0x000fe4000f8e0200 */
[----:B------:R-:W-:Y:S02]  /*0af0*/  IMAD.U32 R0, RZ, RZ, UR11 ;  /* 0x0000000bff007e24 */ /* 0x000fe4000f8e00ff */
[----:B0-----:R-:W-:-:S07]  /*0b00*/  VIADD R5, R11, 0x4 ;  /* 0x000000040b057836 */ /* 0x001fce0000000000 */
.L_x_25:
[----:B------:R-:W-:Y:S01]  /*0b10*/  LDS.U16 R6, [R5+-0x4] ;  /* 0xfffffc0005067984 */ /* 0x000fe20000000400 */
[----:B-1----:R-:W-:Y:S01]  /*0b20*/  UMOV UR8, UR7 ;  /* 0x0000000700087c82 */ /* 0x002fe20008000000 */
[----:B------:R-:W-:Y:S02]  /*0b30*/  UIADD3 UR10, UPT, UPT, UR10, 0x4, URZ ;  /* 0x000000040a0a7890 */ /* 0x000fe4000fffe0ff */
[----:B------:R-:W0:Y:S02]  /*0b40*/  LDS.U16 R7, [R4] ;  /* 0x0000000004077984 */ /* 0x000e240000000400 */
[----:B------:R-:W-:Y:S02]  /*0b50*/  UISETP.NE.AND UP1, UPT, UR10, URZ, UPT ;  /* 0x000000ff0a00728c */ /* 0x000fe4000bf25270 */
[----:B------:R-:W1:Y:S01]  /*0b60*/  LDS.U16 R11, [R10] ;  /* 0x000000000a0b7984 */ /* 0x000e620000000400 */
[----:B0-----:R-:W-:Y:S02]  /*0b70*/  IADD3 R13, PT, PT, R6, R7, RZ ;  /* 0x00000007060d7210 */ /* 0x001fe40007ffe0ff */
[----:B-1----:R-:W-:-:S02]  /*0b80*/  PRMT R7, R11, 0x9910, RZ ;  /* 0x000099100b077816 */ /* 0x002fc400000000ff */
[----:B------:R-:W-:-:S04]  /*0b90*/  PRMT R6, R13, 0x9910, RZ ;  /* 0x000099100d067816 */ /* 0x000fc800000000ff */
[----:B------:R-:W-:-:S13]  /*0ba0*/  ISETP.GT.AND P0, PT, R7, R6, PT ;  /* 0x000000060700720c */ /* 0x000fda0003f04270 */
[----:B------:R-:W-:Y:S01]  /*0bb0*/  @P0 STS.U16 [R10], R13 ;  /* 0x0000000d0a000388 */ /* 0x000fe20000000400 */
[----:B------:R-:W-:Y:S06]  /*0bc0*/  BAR.SYNC.DEFER_BLOCKING 0x0 ;  /* 0x0000000000007b1d */ /* 0x000fec0000010000 */
[----:B------:R-:W-:Y:S04]  /*0bd0*/  LDS.U16 R6, [R5+-0x2] ;  /* 0xfffffe0005067984 */ /* 0x000fe80000000400 */
[----:B------:R-:W0:Y:S04]  /*0be0*/  LDS.U16 R7, [R4+UR9] ;  /* 0x0000000904077984 */ /* 0x000e280008000400 */
[----:B------:R-:W1:Y:S01]  /*0bf0*/  LDS.U16 R11, [R10] ;  /* 0x000000000a0b7984 */ /* 0x000e620000000400 */
[----:B0--3--:R-:W-:Y:S01]  /*0c00*/  IMAD.IADD R17, R6, 0x1, R7 ;  /* 0x0000000106117824 */ /* 0x009fe200078e0207 */
[----:B-1----:R-:W-:-:S04]  /*0c10*/  PRMT R7, R11, 0x9910, RZ ;  /* 0x000099100b077816 */ /* 0x002fc800000000ff */
[----:B------:R-:W-:-:S04]  /*0c20*/  PRMT R6, R17, 0x9910, RZ ;  /* 0x0000991011067816 */ /* 0x000fc800000000ff */
[----:B------:R-:W-:Y:S01]  /*0c30*/  ISETP.GT.AND P0, PT, R7, R6, PT ;  /* 0x000000060700720c */ /* 0x000fe20003f04270 */
[----:B------:R-:W-:-:S04]  /*0c40*/  IMAD.U32 R7, RZ, RZ, UR8 ;  /* 0x00000008ff077e24 */ /* 0x000fc8000f8e00ff */
[----:B------:R-:W-:-:S08]  /*0c50*/  IMAD R7, R7, 0x4, R4 ;  /* 0x0000000407077824 */ /* 0x000fd000078e0204 */
        /* <DEDUP_REMOVED lines=14> */
[----:B------:R0:W1:Y:S04]  /*0d40*/  LDS.U16 R6, [R5+0x2] ;  /* 0x0000020005067984 */ /* 0x0000680000000400 */
[----:B------:R-:W3:Y:S01]  /*0d50*/  LDS.U16 R7, [R10] ;  /* 0x000000000a077984 */ /* 0x000ee20000000400 */
[----:B0-----:R-:W-:Y:S01]  /*0d60*/  VIADD R5, R5, 0x8 ;  /* 0x0000000805057836 */ /* 0x001fe20000000000 */
[----:B-1----:R-:W-:-:S02]  /*0d70*/  IADD3 R17, PT, PT, R6, R11, RZ ;  /* 0x0000000b06117210 */ /* 0x002fc40007ffe0ff */
[----:B---3--:R-:W-:Y:S02]  /*0d80*/  PRMT R7, R7, 0x9910, RZ ;  /* 0x0000991007077816 */ /* 0x008fe400000000ff */
[----:B------:R-:W-:-:S04]  /*0d90*/  PRMT R6, R17, 0x9910, RZ ;  /* 0x0000991011067816 */ /* 0x000fc800000000ff */
[----:B------:R-:W-:Y:S01]  /*0da0*/  ISETP.GT.AND P0, PT, R7, R6, PT ;  /* 0x000000060700720c */ /* 0x000fe20003f04270 */
[----:B------:R-:W-:-:S04]  /*0db0*/  IMAD.U32 R7, RZ, RZ, UR8 ;  /* 0x00000008ff077e24 */ /* 0x000fc8000f8e00ff */
[----:B------:R-:W-:-:S08]  /*0dc0*/  IMAD R4, R7, 0x8, R4 ;  /* 0x0000000807047824 */ /* 0x000fd000078e0204 */
[----:B------:R3:W-:Y:S01]  /*0dd0*/  @P0 STS.U16 [R10], R17 ;  /* 0x000000110a000388 */ /* 0x0007e20000000400 */
[----:B------:R-:W-:Y:S06]  /*0de0*/  BAR.SYNC.DEFER_BLOCKING 0x0 ;  /* 0x0000000000007b1d */ /* 0x000fec0000010000 */
[----:B------:R-:W-:Y:S05]  /*0df0*/  BRA.U UP1, `(.L_x_25) ;  /* 0xfffffffd01447547 */ /* 0x000fea000b83ffff */
.L_x_24:
[----:B------:R-:W-:Y:S05]  /*0e00*/  BRA.U !UP0, `(.L_x_23) ;  /* 0x0000000108607547 */ /* 0x000fea000b800000 */
[----:B------:R-:W1:Y:S01]  /*0e10*/  S2UR UR7, SR_CgaCtaId ;  /* 0x00000000000779c3 */ /* 0x000e620000008800 */
[----:B------:R-:W-:Y:S01]  /*0e20*/  IMAD.IADD R15, R15, 0x1, R0 ;  /* 0x000000010f0f7824 */ /* 0x000fe200078e0200 */
[----:B------:R-:W-:Y:S01]  /*0e30*/  UMOV UR6, 0x400 ;  /* 0x0000040000067882 */ /* 0x000fe20000000000 */
[----:B------:R-:W-:Y:S01]  /*0e40*/  IMAD R0, R0, UR8, R2 ;  /* 0x0000000800007c24 */ /* 0x000fe2000f8e0202 */
[----:B------:R-:W-:Y:S02]  /*0e50*/  UIADD3 UR5, UPT, UPT, -UR5, URZ, URZ ;  /* 0x000000ff05057290 */ /* 0x000fe4000fffe1ff */
[----:B------:R-:W-:Y:S02]  /*0e60*/  LEA R15, R15, UR4, 0x1 ;  /* 0x000000040f0f7c11 */ /* 0x000fe4000f8e08ff */
[----:B0-----:R-:W0:Y:S01]  /*0e70*/  LDC R7, c[0x0][0x394] ;  /* 0x0000e500ff077b82 */ /* 0x001e220000000800 */
[----:B-1----:R-:W-:-:S06]  /*0e80*/  ULEA UR6, UR7, UR6, 0x18 ;  /* 0x0000000607067291 */ /* 0x002fcc000f8ec0ff */
[----:B------:R-:W-:Y:S02]  /*0e90*/  LEA R0, R0, UR6, 0x1 ;  /* 0x0000000600007c11 */ /* 0x000fe4000f8e08ff */
[----:B------:R-:W-:-:S07]  /*0ea0*/  IADD3 R15, PT, PT, R15, UR6, RZ ;  /* 0x000000060f0f7c10 */ /* 0x000fce000fffe0ff */
.L_x_26:
[----:B-1----:R1:W-:Y:S01]  /*0eb0*/  LDS.U16 R2, [R15] ;  /* 0x000000000f027984 */ /* 0x0023e20000000400 */
[----:B------:R-:W-:-:S03]  /*0ec0*/  UIADD3 UR5, UPT, UPT, UR5, 0x1, URZ ;  /* 0x0000000105057890 */ /* 0x000fc6000fffe0ff */
[----:B------:R0:W4:Y:S01]  /*0ed0*/  LDS.U16 R3, [R0] ;  /* 0x0000000000037984 */ /* 0x0001220000000400 */
[----:B------:R-:W-:-:S03]  /*0ee0*/  UISETP.NE.AND UP0, UPT, UR5, URZ, UPT ;  /* 0x000000ff0500728c */ /* 0x000fc6000bf05270 */
[----:B------:R-:W5:Y:S01]  /*0ef0*/  LDS.U16 R4, [R10] ;  /* 0x000000000a047984 */ /* 0x000f620000000400 */
[----:B-1----:R-:W-:Y:S02]  /*0f00*/  VIADD R15, R15, 0x2 ;  /* 0x000000020f0f7836 */ /* 0x002fe40000000000 */
[----:B0-----:R-:W-:Y:S02]  /*0f10*/  IMAD R0, R7, 0x2, R0 ;  /* 0x0000000207007824 */ /* 0x001fe400078e0200 */
[----:B----4-:R-:W-:Y:S01]  /*0f20*/  IMAD.IADD R5, R2, 0x1, R3 ;  /* 0x0000000102057824 */ /* 0x010fe200078e0203 */
[----:B-----5:R-:W-:-:S04]  /*0f30*/  PRMT R3, R4, 0x9910, RZ ;  /* 0x0000991004037816 */ /* 0x020fc800000000ff */
[----:B------:R-:W-:-:S04]  /*0f40*/  PRMT R2, R5, 0x9910, RZ ;  /* 0x0000991005027816 */ /* 0x000fc800000000ff */
[----:B------:R-:W-:-:S13]  /*0f50*/  ISETP.GT.AND P0, PT, R3, R2, PT ;  /* 0x000000020300720c */ /* 0x000fda0003f04270 */
[----:B------:R1:W-:Y:S01]  /*0f60*/  @P0 STS.U16 [R10], R5 ;  /* 0x000000050a000388 */ /* 0x0003e20000000400 */
[----:B------:R-:W-:Y:S06]  /*0f70*/  BAR.SYNC.DEFER_BLOCKING 0x0 ;  /* 0x0000000000007b1d */ /* 0x000fec0000010000 */
[----:B------:R-:W-:Y:S05]  /*0f80*/  BRA.U UP0, `(.L_x_26) ;  /* 0xfffffffd00c87547 */ /* 0x000fea000b83ffff */
.L_x_23:
[----:B------:R-:W-:Y:S06]  /*0f90*/  BAR.SYNC.DEFER_BLOCKING 0x0 ;  /* 0x0000000000007b1d */ /* 0x000fec0000010000 */
[----:B------:R-:W4:Y:S04]  /*0fa0*/  LDS.U16 R3, [R10] ;  /* 0x000000000a037984 */ /* 0x000f280000000400 */
[----:B----4-:R-:W-:Y:S01]  /*0fb0*/  STG.E.U16 desc[UR12][R8.64], R3 ;  /* 0x0000000308007986 */ /* 0x010fe2000c10150c */
[----:B------:R-:W-:Y:S05]  /*0fc0*/  EXIT ;  /* 0x000000000000794d */ /* 0x000fea0003800000 */
.L_x_27:
        /* <DEDUP_REMOVED lines=11> */
.L_x_45:


//--------------------- .text._Z23blocked_FW_phase1_pitchPsxxii --------------------------
	.section	.text._Z23blocked_FW_phase1_pitchPsxxii,"ax",@progbits
	.align	128
        .global         _Z23blocked_FW_phase1_pitchPsxxii
        .type           _Z23blocked_FW_phase1_pitchPsxxii,@function
        .size           _Z23blocked_FW_phase1_pitchPsxxii,(.L_x_46 - _Z23blocked_FW_phase1_pitchPsxxii)
        .other          _Z23blocked_FW_phase1_pitchPsxxii,@"STO_CUDA_ENTRY STV_DEFAULT"
_Z23blocked_FW_phase1_pitchPsxxii:
.text._Z23blocked_FW_phase1_pitchPsxxii:
[----:B------:R-:W-:Y:S01]  /*0000*/  LDC R1, c[0x0][0x37c] ;  /* 0x0000df00ff017b82 */ /* 0x000fe20000000800 */
[----:B------:R-:W0:Y:S01]  /*0010*/  S2R R13, SR_TID.Y ;  /* 0x00000000000d7919 */ /* 0x000e220000002200 */
[----:B------:R-:W1:Y:S06]  /*0020*/  LDCU.128 UR8, c[0x0][0x390] ;  /* 0x00007200ff0877ac */ /* 0x000e6c0008000c00 */
[----:B------:R-:W2:Y:S01]  /*0030*/  LDC.64 R8, c[0x0][0x380] ;  /* 0x0000e000ff087b82 */ /* 0x000ea20000000a00 */
[----:B------:R-:W-:Y:S01]  /*0040*/  IMAD.MOV.U32 R3, RZ, RZ, RZ ;  /* 0x000000ffff037224 */ /* 0x000fe200078e00ff */
[----:B------:R-:W0:Y:S01]  /*0050*/  S2R R2, SR_TID.X ;  /* 0x0000000000027919 */ /* 0x000e220000002100 */
[----:B------:R-:W3:Y:S01]  /*0060*/  LDCU.64 UR4, c[0x0][0x388] ;  /* 0x00007100ff0477ac */ /* 0x000ee20008000a00 */
[----:B------:R-:W4:Y:S01]  /*0070*/  LDCU.64 UR6, c[0x0][0x358] ;  /* 0x00006b00ff0677ac */ /* 0x000f220008000a00 */
[----:B-1----:R-:W-:-:S04]  /*0080*/  IMAD.U32 R7, RZ, RZ, UR11 ;  /* 0x0000000bff077e24 */ /* 0x002fc8000f8e00ff */
[----:B------:R-:W-:-:S05]  /*0090*/  IMAD R11, R7, UR10, RZ ;  /* 0x0000000a070b7c24 */ /* 0x000fca000f8e02ff */
[----:B------:R-:W-:-:S05]  /*00a0*/  SHF.R.S32.HI R0, RZ, 0x1f, R11 ;  /* 0x0000001fff007819 */ /* 0x000fca000001140b */
[----:B---3--:R-:W-:Y:S02]  /*00b0*/  IMAD R6, R0, UR4, RZ ;  /* 0x0000000400067c24 */ /* 0x008fe4000f8e02ff */
[----:B0-----:R-:W-:-:S04]  /*00c0*/  IMAD.WIDE.U32 R4, R13, UR8, R2 ;  /* 0x000000080d047c25 */ /* 0x001fc8000f8e0002 */
[----:B------:R-:W-:Y:S01]  /*00d0*/  IMAD R17, R13, UR9, R5 ;  /* 0x000000090d117c24 */ /* 0x000fe2000f8e0205 */
[C---:B------:R-:W-:Y:S01]  /*00e0*/  IADD3 R15, P0, PT, R11.reuse, R4, RZ ;  /* 0x000000040b0f7210 */ /* 0x040fe20007f1e0ff */
[----:B--2---:R-:W-:-:S04]  /*00f0*/  IMAD.WIDE.U32 R4, R11, UR4, R8 ;  /* 0x000000040b047c25 */ /* 0x004fc8000f8e0008 */
[----:B------:R-:W-:Y:S02]  /*0100*/  IMAD R11, R11, UR5, R6 ;  /* 0x000000050b0b7c24 */ /* 0x000fe4000f8e0206 */
[----:B------:R-:W-:Y:S01]  /*0110*/  IMAD.X R0, R0, 0x1, R17, P0 ;  /* 0x0000000100007824 */ /* 0x000fe200000e0611 */
[----:B------:R-:W-:Y:S01]  /*0120*/  LEA R4, P0, R15, R4, 0x1 ;  /* 0x000000040f047211 */ /* 0x000fe200078008ff */
[----:B------:R-:W-:-:S05]  /*0130*/  IMAD.IADD R5, R5, 0x1, R11 ;  /* 0x0000000105057824 */ /* 0x000fca00078e020b */
[----:B------:R-:W-:-:S05]  /*0140*/  LEA.HI.X R5, R15, R5, R0, 0x1, P0 ;  /* 0x000000050f057211 */ /* 0x000fca00000f0c00 */
[----:B----4-:R-:W2:Y:S01]  /*0150*/  LDG.E.U16 R11, desc[UR6][R4.64] ;  /* 0x00000006040b7981 */ /* 0x010ea2000c1e1500 */
[----:B------:R-:W0:Y:S01]  /*0160*/  S2UR UR5, SR_CgaCtaId ;  /* 0x00000000000579c3 */ /* 0x000e220000008800 */
[----:B------:R-:W-:Y:S01]  /*0170*/  IMAD R9, R13, R7, RZ ;  /* 0x000000070d097224 */ /* 0x000fe200078e02ff */
[----:B------:R-:W-:Y:S01]  /*0180*/  UMOV UR4, 0x400 ;  /* 0x0000040000047882 */ /* 0x000fe20000000000 */
[----:B------:R-:W-:Y:S02]  /*0190*/  ISETP.GE.AND P0, PT, R7, 0x1, PT ;  /* 0x000000010700780c */ /* 0x000fe40003f06270 */
[----:B------:R-:W-:Y:S01]  /*01a0*/  IMAD.IADD R0, R9, 0x1, R2 ;  /* 0x0000000109007824 */ /* 0x000fe200078e0202 */
[----:B0-----:R-:W-:-:S06]  /*01b0*/  ULEA UR4, UR5, UR4, 0x18 ;  /* 0x0000000405047291 */ /* 0x001fcc000f8ec0ff */
[----:B------:R-:W-:-:S05]  /*01c0*/  LEA R0, R0, UR4, 0x1 ;  /* 0x0000000400007c11 */ /* 0x000fca000f8e08ff */
[----:B--2---:R0:W-:Y:S01]  /*01d0*/  STS.U16 [R0], R11 ;  /* 0x0000000b00007388 */ /* 0x0041e20000000400 */
        /* <DEDUP_REMOVED lines=8> */
[----:B0-----:R-:W-:Y:S02]  /*0260*/  LEA R11, R9, UR4, 0x1 ;  /* 0x00000004090b7c11 */ /* 0x001fe4000f8e08ff */
[----:B------:R-:W-:Y:S02]  /*0270*/  LOP3.LUT R8, R7, 0x7ffffffc, RZ, 0xc0, !PT ;  /* 0x7ffffffc07087812 */ /* 0x000fe400078ec0ff */
[----:B------:R-:W-:Y:S01]  /*0280*/  LEA R12, R2, UR4, 0x1 ;  /* 0x00000004020c7c11 */ /* 0x000fe2000f8e08ff */
[----:B------:R-:W-:Y:S02]  /*0290*/  VIADD R11, R11, 0x4 ;  /* 0x000000040b0b7836 */ /* 0x000fe40000000000 */
[----:B------:R-:W-:-:S07]  /*02a0*/  IMAD.MOV R13, RZ, RZ, -R8 ;  /* 0x000000ffff0d7224 */ /* 0x000fce00078e0a08 */
.L_x_30:
[----:B------:R-:W-:Y:S01]  /*02b0*/  LDS.U16 R7, [R11+-0x4] ;  /* 0xfffffc000b077984 */ /* 0x000fe20000000400 */
[----:B------:R-:W-:-:S03]  /*02c0*/  VIADD R13, R13, 0x4 ;  /* 0x000000040d0d7836 */ /* 0x000fc60000000000 */
[----:B------:R-:W0:Y:S04]  /*02d0*/  LDS.U16 R14, [R12] ;  /* 0x000000000c0e7984 */ /* 0x000e280000000400 */
[----:B------:R-:W2:Y:S01]  /*02e0*/  LDS.U16 R15, [R0] ;  /* 0x00000000000f7984 */ /* 0x000ea20000000400 */
[----:B0-----:R-:W-:Y:S01]  /*02f0*/  IMAD.IADD R19, R7, 0x1, R14 ;  /* 0x0000000107137824 */ /* 0x001fe200078e020e */
[----:B--2---:R-:W-:-:S04]  /*0300*/  PRMT R14, R15, 0x9910, RZ ;  /* 0x000099100f0e7816 */ /* 0x004fc800000000ff */
[----:B------:R-:W-:-:S04]  /*0310*/  PRMT R7, R19, 0x9910, RZ ;  /* 0x0000991013077816 */ /* 0x000fc800000000ff */
[----:B------:R-:W-:Y:S01]  /*0320*/  ISETP.GT.AND P1, PT, R14, R7, PT ;  /* 0x000000070e00720c */ /* 0x000fe20003f24270 */
[----:B-1----:R-:W-:-:S04]  /*0330*/  IMAD.MOV.U32 R7, RZ, RZ, R10 ;  /* 0x000000ffff077224 */ /* 0x002fc800078e000a */
[----:B------:R-:W-:-:S08]  /*0340*/  IMAD R15, R7, 0x2, R12 ;  /* 0x00000002070f7824 */ /* 0x000fd000078e020c */
[----:B------:R-:W-:Y:S01]  /*0350*/  @P1 STS.U16 [R0], R19 ;  /* 0x0000001300001388 */ /* 0x000fe20000000400 */
[----:B------:R-:W-:Y:S06]  /*0360*/  BAR.SYNC.DEFER_BLOCKING 0x0 ;  /* 0x0000000000007b1d */ /* 0x000fec0000010000 */
[----:B------:R-:W-:Y:S04]  /*0370*/  LDS.U16 R15, [R15] ;  /* 0x000000000f0f7984 */ /* 0x000fe80000000400 */
[----:B------:R-:W0:Y:S04]  /*0380*/  LDS.U16 R14, [R11+-0x2] ;  /* 0xfffffe000b0e7984 */ /* 0x000e280000000400 */
[----:B------:R-:W1:Y:S01]  /*0390*/  LDS.U16 R16, [R0] ;  /* 0x0000000000107984 */ /* 0x000e620000000400 */
[----:B0-----:R-:W-:Y:S01]  /*03a0*/  IMAD.IADD R21, R14, 0x1, R15 ;  /* 0x000000010e157824 */ /* 0x001fe200078e020f */
[----:B-1----:R-:W-:-:S04]  /*03b0*/  PRMT R17, R16, 0x9910, RZ ;  /* 0x0000991010117816 */ /* 0x002fc800000000ff */
[----:B------:R-:W-:Y:S02]  /*03c0*/  PRMT R14, R21, 0x9910, RZ ;  /* 0x00009910150e7816 */ /* 0x000fe400000000ff */
[----:B------:R-:W-:Y:S02]  /*03d0*/  LEA R16, R7, R12, 0x2 ;  /* 0x0000000c07107211 */ /* 0x000fe400078e10ff */
[----:B------:R-:W-:-:S13]  /*03e0*/  ISETP.GT.AND P1, PT, R17, R14, PT ;  /* 0x0000000e1100720c */ /* 0x000fda0003f24270 */
        /* <DEDUP_REMOVED lines=9> */
[C-C-:B------:R-:W-:Y:S02]  /*0480*/  IMAD R15, R7.reuse, 0x6, R12.reuse ;  /* 0x00000006070f7824 */ /* 0x140fe400078e020c */
        /* <DEDUP_REMOVED lines=15> */
.L_x_29:
[----:B------:R-:W-:Y:S05]  /*0580*/  @!P0 BRA `(.L_x_28) ;  /* 0x0000000000508947 */ /* 0x000fea0003800000 */
[----:B0-----:R-:W0:Y:S01]  /*0590*/  LDC R11, c[0x0][0x39c] ;  /* 0x0000e700ff0b7b82 */ /* 0x001e220000000800 */
[----:B------:R-:W-:Y:S01]  /*05a0*/  IMAD R2, R8, R7, R2 ;  /* 0x0000000708027224 */ /* 0x000fe200078e0202 */
[----:B------:R-:W-:Y:S01]  /*05b0*/  IADD3 R6, PT, PT, -R6, RZ, RZ ;  /* 0x000000ff06067210 */ /* 0x000fe20007ffe1ff */
[----:B------:R-:W-:-:S03]  /*05c0*/  IMAD.IADD R8, R9, 0x1, R8 ;  /* 0x0000000109087824 */ /* 0x000fc600078e0208 */
[----:B------:R-:W-:Y:S02]  /*05d0*/  LEA R2, R2, UR4, 0x1 ;  /* 0x0000000402027c11 */ /* 0x000fe4000f8e08ff */
[----:B------:R-:W-:-:S07]  /*05e0*/  LEA R8, R8, UR4, 0x1 ;  /* 0x0000000408087c11 */ /* 0x000fce000f8e08ff */
.L_x_31:
[----:B------:R1:W-:Y:S01]  /*05f0*/  LDS.U16 R3, [R8] ;  /* 0x0000000008037984 */ /* 0x0003e20000000400 */
[----:B------:R-:W-:-:S03]  /*0600*/  VIADD R6, R6, 0x1 ;  /* 0x0000000106067836 */ /* 0x000fc60000000000 */
        /* <DEDUP_REMOVED lines=12> */
.L_x_28:
[----:B------:R-:W-:Y:S06]  /*06d0*/  BAR.SYNC.DEFER_BLOCKING 0x0 ;  /* 0x0000000000007b1d */ /* 0x000fec0000010000 */
[----:B------:R-:W1:Y:S04]  /*06e0*/  LDS.U16 R3, [R0] ;  /* 0x0000000000037984 */ /* 0x000e680000000400 */
[----:B-1----:R-:W-:Y:S01]  /*06f0*/  STG.E.U16 desc[UR6][R4.64], R3 ;  /* 0x0000000304007986 */ /* 0x002fe2000c101506 */
[----:B------:R-:W-:Y:S05]  /*0700*/  EXIT ;  /* 0x000000000000794d */ /* 0x000fea0003800000 */
.L_x_32:
        /* <DEDUP_REMOVED lines=15> */
.L_x_46:


//--------------------- .text._Z17blocked_FW_phase1Psxii --------------------------
	.section	.text._Z17blocked_FW_phase1Psxii,"ax",@progbits
	.align	128
        .global         _Z17blocked_FW_phase1Psxii
        .type           _Z17blocked_FW_phase1Psxii,@function
        .size           _Z17blocked_FW_phase1Psxii,(.L_x_47 - _Z17blocked_FW_phase1Psxii)
        .other          _Z17blocked_FW_phase1Psxii,@"STO_CUDA_ENTRY STV_DEFAULT"
_Z17blocked_FW_phase1Psxii:
.text._Z17blocked_FW_phase1Psxii:
[----:B------:R-:W-:Y:S01]  /*0000*/  LDC R1, c[0x0][0x37c] ;  /* 0x0000df00ff017b82 */ /* 0x000fe20000000800 */
[----:B------:R-:W0:Y:S01]  /*0010*/  S2R R4, SR_TID.Y ;  /* 0x0000000000047919 */ /* 0x000e220000002200 */
[----:B------:R-:W1:Y:S01]  /*0020*/  LDCU.64 UR4, c[0x0][0x390] ;  /* 0x00007200ff0477ac */ /* 0x000e620008000a00 */
[----:B------:R-:W2:Y:S01]  /*0030*/  S2R R0, SR_TID.X ;  /* 0x0000000000007919 */ /* 0x000ea20000002100 */
[----:B------:R-:W3:Y:S01]  /*0040*/  LDCU.128 UR8, c[0x0][0x380] ;  /* 0x00007000ff0877ac */ /* 0x000ee20008000c00 */
[----:B------:R-:W4:Y:S01]  /*0050*/  LDCU.64 UR6, c[0x0][0x358] ;  /* 0x00006b00ff0677ac */ /* 0x000f220008000a00 */
[----:B-1----:R-:W-:-:S04]  /*0060*/  IMAD.U32 R5, RZ, RZ, UR5 ;  /* 0x00000005ff057e24 */ /* 0x002fc8000f8e00ff */
[----:B------:R-:W-:-:S05]  /*0070*/  IMAD R7, R5, UR4, RZ ;  /* 0x0000000405077c24 */ /* 0x000fca000f8e02ff */
[----:B------:R-:W-:Y:S02]  /*0080*/  SHF.R.S32.HI R8, RZ, 0x1f, R7 ;  /* 0x0000001fff087819 */ /* 0x000fe40000011407 */
[C---:B0-----:R-:W-:Y:S02]  /*0090*/  IADD3 R3, P0, PT, R7.reuse, R4, RZ ;  /* 0x0000000407037210 */ /* 0x041fe40007f1e0ff */
[----:B--2---:R-:W-:-:S03]  /*00a0*/  IADD3 R6, P1, PT, R7, R0, RZ ;  /* 0x0000000007067210 */ /* 0x004fc60007f3e0ff */
[--C-:B------:R-:W-:Y:S02]  /*00b0*/  IMAD.X R2, RZ, RZ, R8.reuse, P0 ;  /* 0x000000ffff027224 */ /* 0x100fe400000e0608 */
[----:B------:R-:W-:Y:S02]  /*00c0*/  IMAD.X R7, RZ, RZ, R8, P1 ;  /* 0x000000ffff077224 */ /* 0x000fe400008e0608 */
[----:B---3--:R-:W-:Y:S02]  /*00d0*/  IMAD R2, R2, UR10, RZ ;  /* 0x0000000a02027c24 */ /* 0x008fe4000f8e02ff */
[----:B------:R-:W-:-:S04]  /*00e0*/  IMAD.WIDE.U32 R6, R3, UR10, R6 ;  /* 0x0000000a03067c25 */ /* 0x000fc8000f8e0006 */
[----:B------:R-:W-:Y:S01]  /*00f0*/  IMAD R3, R3, UR11, R2 ;  /* 0x0000000b03037c24 */ /* 0x000fe2000f8e0202 */
[----:B------:R-:W-:-:S03]  /*0100*/  LEA R2, P0, R6, UR8, 0x1 ;  /* 0x0000000806027c11 */ /* 0x000fc6000f8008ff */
[----:B------:R-:W-:-:S05]  /*0110*/  IMAD.IADD R3, R7, 0x1, R3 ;  /* 0x0000000107037824 */ /* 0x000fca00078e0203 */
[----:B------:R-:W-:-:S05]  /*0120*/  LEA.HI.X R3, R6, UR9, R3, 0x1, P0 ;  /* 0x0000000906037c11 */ /* 0x000fca00080f0c03 */
        /* <DEDUP_REMOVED lines=16> */
[----:B0-----:R-:W0:Y:S01]  /*0230*/  LDC R9, c[0x0][0x394] ;  /* 0x0000e500ff097b82 */ /* 0x001e220000000800 */
[----:B------:R-:W-:Y:S02]  /*0240*/  LEA R11, R7, UR4, 0x1 ;  /* 0x00000004070b7c11 */ /* 0x000fe4000f8e08ff */
[----:B------:R-:W-:Y:S02]  /*0250*/  LOP3.LUT R8, R5, 0x7ffffffc, RZ, 0xc0, !PT ;  /* 0x7ffffffc05087812 */ /* 0x000fe400078ec0ff */
[----:B------:R-:W-:Y:S01]  /*0260*/  LEA R10, R0, UR4, 0x1 ;  /* 0x00000004000a7c11 */ /* 0x000fe2000f8e08ff */
[----:B------:R-:W-:Y:S02]  /*0270*/  VIADD R11, R11, 0x4 ;  /* 0x000000040b0b7836 */ /* 0x000fe40000000000 */
[----:B------:R-:W-:-:S07]  /*0280*/  IMAD.MOV R12, RZ, RZ, -R8 ;  /* 0x000000ffff0c7224 */ /* 0x000fce00078e0a08 */
.L_x_35:
        /* <DEDUP_REMOVED lines=8> */
[----:B0-----:R-:W-:-:S04]  /*0310*/  IMAD.MOV.U32 R5, RZ, RZ, R9 ;  /* 0x000000ffff057224 */ /* 0x001fc800078e0009 */
[----:B------:R-:W-:-:S08]  /*0320*/  IMAD R14, R5, 0x2, R10 ;  /* 0x00000002050e7824 */ /* 0x000fd000078e020a */
[----:B------:R-:W-:Y:S01]  /*0330*/  @P1 STS.U16 [R4], R17 ;  /* 0x0000001104001388 */ /* 0x000fe20000000400 */
[----:B------:R-:W-:Y:S06]  /*0340*/  BAR.SYNC.DEFER_BLOCKING 0x0 ;  /* 0x0000000000007b1d */ /* 0x000fec0000010000 */
[----:B------:R-:W-:Y:S04]  /*0350*/  LDS.U16 R14, [R14] ;  /* 0x000000000e0e7984 */ /* 0x000fe80000000400 */
[----:B------:R-:W0:Y:S04]  /*0360*/  LDS.U16 R13, [R11+-0x2] ;  /* 0xfffffe000b0d7984 */ /* 0x000e280000000400 */
[----:B------:R-:W1:Y:S01]  /*0370*/  LDS.U16 R15, [R4] ;  /* 0x00000000040f7984 */ /* 0x000e620000000400 */
[----:B0-----:R-:W-:Y:S01]  /*0380*/  IMAD.IADD R19, R13, 0x1, R14 ;  /* 0x000000010d137824 */ /* 0x001fe200078e020e */
[----:B-1----:R-:W-:Y:S01]  /*0390*/  PRMT R16, R15, 0x9910, RZ ;  /* 0x000099100f107816 */ /* 0x002fe200000000ff */
[----:B------:R-:W-:-:S03]  /*03a0*/  IMAD R15, R5, 0x4, R10 ;  /* 0x00000004050f7824 */ /* 0x000fc600078e020a */
[----:B------:R-:W-:-:S04]  /*03b0*/  PRMT R13, R19, 0x9910, RZ ;  /* 0x00009910130d7816 */ /* 0x000fc800000000ff */
        /* <DEDUP_REMOVED lines=26> */
.L_x_34:
[----:B------:R-:W-:Y:S05]  /*0560*/  @!P0 BRA `(.L_x_33) ;  /* 0x0000000000508947 */ /* 0x000fea0003800000 */
[----:B------:R-:W1:Y:S01]  /*0570*/  LDC R13, c[0x0][0x394] ;  /* 0x0000e500ff0d7b82 */ /* 0x000e620000000800 */
[----:B------:R-:W-:Y:S02]  /*0580*/  IMAD R0, R8, R5, R0 ;  /* 0x0000000508007224 */ /* 0x000fe400078e0200 */
[----:B------:R-:W-:Y:S02]  /*0590*/  IMAD.IADD R7, R7, 0x1, R8 ;  /* 0x0000000107077824 */ /* 0x000fe400078e0208 */
[----:B------:R-:W-:Y:S01]  /*05a0*/  IMAD.MOV R6, RZ, RZ, -R6 ;  /* 0x000000ffff067224 */ /* 0x000fe200078e0a06 */
[----:B------:R-:W-:Y:S02]  /*05b0*/  LEA R0, R0, UR4, 0x1 ;  /* 0x0000000400007c11 */ /* 0x000fe4000f8e08ff */
[----:B------:R-:W-:-:S07]  /*05c0*/  LEA R7, R7, UR4, 0x1 ;  /* 0x0000000407077c11 */ /* 0x000fce000f8e08ff */
.L_x_36:
[----:B------:R2:W-:Y:S01]  /*05d0*/  LDS.U16 R5, [R7] ;  /* 0x0000000007057984 */ /* 0x0005e20000000400 */
[----:B------:R-:W-:-:S03]  /*05e0*/  VIADD R6, R6, 0x1 ;  /* 0x0000000106067836 */ /* 0x000fc60000000000 */
[----:B------:R1:W3:Y:S04]  /*05f0*/  LDS.U16 R8, [R0] ;  /* 0x0000000000087984 */ /* 0x0002e80000000400 */
[----:B0-----:R-:W0:Y:S01]  /*0600*/  LDS.U16 R9, [R4] ;  /* 0x0000000004097984 */ /* 0x001e220000000400 */
[----:B--2---:R-:W-:Y:S02]  /*0610*/  VIADD R7, R7, 0x2 ;  /* 0x0000000207077836 */ /* 0x004fe40000000000 */
[----:B-1----:R-:W-:Y:S02]  /*0620*/  IMAD R0, R13, 0x2, R0 ;  /* 0x000000020d007824 */ /* 0x002fe400078e0200 */
[----:B---3--:R-:W-:Y:S01]  /*0630*/  IMAD.IADD R11, R5, 0x1, R8 ;  /* 0x00000001050b7824 */ /* 0x008fe200078e0208 */
[----:B0-----:R-:W-:-:S04]  /*0640*/  PRMT R8, R9, 0x9910, RZ ;  /* 0x0000991009087816 */ /* 0x001fc800000000ff */
[----:B------:R-:W-:-:S04]  /*0650*/  PRMT R5, R11, 0x9910, RZ ;  /* 0x000099100b057816 */ /* 0x000fc800000000ff */
[----:B------:R-:W-:-:S13]  /*0660*/  ISETP.GT.AND P0, PT, R8, R5, PT ;  /* 0x000000050800720c */ /* 0x000fda0003f04270 */
[----:B------:R2:W-:Y:S01]  /*0670*/  @P0 STS.U16 [R4], R11 ;  /* 0x0000000b04000388 */ /* 0x0005e20000000400 */
[----:B------:R-:W-:Y:S01]  /*0680*/  BAR.SYNC.DEFER_BLOCKING 0x0 ;  /* 0x0000000000007b1d */ /* 0x000fe20000010000 */
[----:B------:R-:W-:-:S13]  /*0690*/  ISETP.NE.AND P0, PT, R6, RZ, PT ;  /* 0x000000ff0600720c */ /* 0x000fda0003f05270 */
[----:B--2---:R-:W-:Y:S05]  /*06a0*/  @P0 BRA `(.L_x_36) ;  /* 0xfffffffc00c80947 */ /* 0x004fea000383ffff */
.L_x_33:
[----:B------:R-:W-:Y:S06]  /*06b0*/  BAR.SYNC.DEFER_BLOCKING 0x0 ;  /* 0x0000000000007b1d */ /* 0x000fec0000010000 */
[----:B------:R-:W1:Y:S04]  /*06c0*/  LDS.U16 R5, [R4] ;  /* 0x0000000004057984 */ /* 0x000e680000000400 */
[----:B-1----:R-:W-:Y:S01]  /*06d0*/  STG.E.U16 desc[UR6][R2.64], R5 ;  /* 0x0000000502007986 */ /* 0x002fe2000c101506 */
[----:B------:R-:W-:Y:S05]  /*06e0*/  EXIT ;  /* 0x000000000000794d */ /* 0x000fea0003800000 */
.L_x_37:
        /* <DEDUP_REMOVED lines=9> */
.L_x_47:


//--------------------- .text._Z33FW_simple_kernel_vectorized_pitchP6short4xxi --------------------------
	.section	.text._Z33FW_simple_kernel_vectorized_pitchP6short4xxi,"ax",@progbits
	.align	128
        .global         _Z33FW_simple_kernel_vectorized_pitchP6short4xxi
        .type           _Z33FW_simple_kernel_vectorized_pitchP6short4xxi,@function
        .size           _Z33FW_simple_kernel_vectorized_pitchP6short4xxi,(.L_x_48 - _Z33FW_simple_kernel_vectorized_pitchP6short4xxi)
        .other          _Z33FW_simple_kernel_vectorized_pitchP6short4xxi,@"STO_CUDA_ENTRY STV_DEFAULT"
_Z33FW_simple_kernel_vectorized_pitchP6short4xxi:
.text._Z33FW_simple_kernel_vectorized_pitchP6short4xxi:
[----:B------:R-:W-:Y:S01]  /*0000*/  LDC R1, c[0x0][0x37c] ;  /* 0x0000df00ff017b82 */ /* 0x000fe20000000800 */
[----:B------:R-:W0:Y:S07]  /*0010*/  S2R R3, SR_TID.Y ;  /* 0x0000000000037919 */ /* 0x000e2e0000002200 */
[----:B------:R-:W1:Y:S01]  /*0020*/  LDC R5, c[0x0][0x360] ;  /* 0x0000d800ff057b82 */ /* 0x000e620000000800 */
[----:B------:R-:W2:Y:S01]  /*0030*/  LDCU.64 UR8, c[0x0][0x390] ;  /* 0x00007200ff0877ac */ /* 0x000ea20008000a00 */
[----:B------:R-:W1:Y:S06]  /*0040*/  S2R R2, SR_TID.X ;  /* 0x0000000000027919 */ /* 0x000e6c0000002100 */
[----:B------:R-:W0:Y:S08]  /*0050*/  S2UR UR5, SR_CTAID.Y ;  /* 0x00000000000579c3 */ /* 0x000e300000002600 */
[----:B------:R-:W0:Y:S01]  /*0060*/  LDC R0, c[0x0][0x364] ;  /* 0x0000d900ff007b82 */ /* 0x000e220000000800 */
[----:B--2---:R-:W-:-:S02]  /*0070*/  USHF.R.S32.HI UR7, URZ, 0x2, UR9 ;  /* 0x00000002ff077899 */ /* 0x004fc40008011409 */
[----:B------:R-:W-:-:S05]  /*0080*/  USHF.R.S64 UR6, UR8, 0x2, UR9 ;  /* 0x0000000208067899 */ /* 0x000fca0008001009 */
[----:B------:R-:W1:Y:S01]  /*0090*/  S2UR UR4, SR_CTAID.X ;  /* 0x00000000000479c3 */ /* 0x000e620000002500 */
[----:B0-----:R-:W-:Y:S02]  /*00a0*/  IMAD R0, R0, UR5, R3 ;  /* 0x0000000500007c24 */ /* 0x001fe4000f8e0203 */
[----:B------:R-:W-:-:S03]  /*00b0*/  IMAD.U32 R3, RZ, RZ, UR7 ;  /* 0x00000007ff037e24 */ /* 0x000fc6000f8e00ff */
[----:B------:R-:W-:Y:S01]  /*00c0*/  ISETP.LT.U32.AND P1, PT, R0, UR6, PT ;  /* 0x0000000600007c0c */ /* 0x000fe2000bf21070 */
[----:B-1----:R-:W-:-:S03]  /*00d0*/  IMAD R5, R5, UR4, R2 ;  /* 0x0000000405057c24 */ /* 0x002fc6000f8e0202 */
[----:B------:R-:W-:Y:S02]  /*00e0*/  ISETP.GT.AND.EX P1, PT, R3, RZ, PT, P1 ;  /* 0x000000ff0300720c */ /* 0x000fe40003f24310 */
[----:B------:R-:W-:Y:S02]  /*00f0*/  ISETP.GE.U32.AND P0, PT, R5, UR8, PT ;  /* 0x0000000805007c0c */ /* 0x000fe4000bf06070 */
[----:B------:R-:W-:-:S04]  /*0100*/  SHF.R.S32.HI R2, RZ, 0x1f, R5 ;  /* 0x0000001fff027819 */ /* 0x000fc80000011405 */
[----:B------:R-:W-:-:S13]  /*0110*/  ISETP.GE.OR.EX P0, PT, R2, UR9, !P1, P0 ;  /* 0x0000000902007c0c */ /* 0x000fda000cf06700 */
[----:B------:R-:W-:Y:S05]  /*0120*/  @P0 EXIT ;  /* 0x000000000000094d */ /* 0x000fea0003800000 */
[----:B------:R-:W0:Y:S01]  /*0130*/  LDC.64 R6, c[0x0][0x380] ;  /* 0x0000e000ff067b82 */ /* 0x000e220000000a00 */
[----:B------:R-:W1:Y:S01]  /*0140*/  LDCU.64 UR6, c[0x0][0x388] ;  /* 0x00007100ff0677ac */ /* 0x000e620008000a00 */
[----:B------:R-:W-:Y:S01]  /*0150*/  IMAD.SHL.U32 R9, R0, 0x8, RZ ;  /* 0x0000000800097824 */ /* 0x000fe200078e00ff */
[----:B------:R-:W2:Y:S05]  /*0160*/  LDCU.64 UR4, c[0x0][0x358] ;  /* 0x00006b00ff0477ac */ /* 0x000eaa0008000a00 */
[----:B------:R-:W3:Y:S01]  /*0170*/  LDC R11, c[0x0][0x398] ;  /* 0x0000e600ff0b7b82 */ /* 0x000ee20000000800 */
[----:B-1----:R-:W-:Y:S02]  /*0180*/  IMAD R8, R2, UR6, RZ ;  /* 0x0000000602087c24 */ /* 0x002fe4000f8e02ff */
[----:B0-----:R-:W-:-:S04]  /*0190*/  IMAD.WIDE.U32 R2, R5, UR6, R6 ;  /* 0x0000000605027c25 */ /* 0x001fc8000f8e0006 */
[----:B------:R-:W-:Y:S01]  /*01a0*/  IMAD R5, R5, UR7, R8 ;  /* 0x0000000705057c24 */ /* 0x000fe2000f8e0208 */
[----:B---3--:R-:W-:-:S03]  /*01b0*/  SHF.R.S32.HI R4, RZ, 0x1f, R11 ;  /* 0x0000001fff047819 */ /* 0x008fc6000001140b */
[----:B------:R-:W-:Y:S01]  /*01c0*/  IMAD.IADD R3, R3, 0x1, R5 ;  /* 0x0000000103037824 */ /* 0x000fe200078e0205 */
[----:B------:R-:W-:Y:S01]  /*01d0*/  SHF.R.S32.HI R5, RZ, 0x2, R11 ;  /* 0x00000002ff057819 */ /* 0x000fe2000001140b */
[----:B------:R-:W-:-:S04]  /*01e0*/  IMAD.WIDE.U32 R6, R11, UR6, R6 ;  /* 0x000000060b067c25 */ /* 0x000fc8000f8e0006 */
[----:B------:R-:W-:Y:S01]  /*01f0*/  IMAD R4, R4, UR6, RZ ;  /* 0x0000000604047c24 */ /* 0x000fe2000f8e02ff */
[----:B------:R-:W-:Y:S01]  /*0200*/  IADD3 R6, P1, PT, R9, R6, RZ ;  /* 0x0000000609067210 */ /* 0x000fe20007f3e0ff */
[C---:B------:R-:W-:Y:S02]  /*0210*/  IMAD.SHL.U32 R8, R11.reuse, 0x2, RZ ;  /* 0x000000020b087824 */ /* 0x040fe400078e00ff */
[----:B------:R-:W-:Y:S01]  /*0220*/  IMAD R10, R11, UR7, R4 ;  /* 0x000000070b0a7c24 */ /* 0x000fe2000f8e0204 */
[----:B------:R-:W-:Y:S01]  /*0230*/  SHF.R.U32.HI R11, RZ, 0x1d, R0 ;  /* 0x0000001dff0b7819 */ /* 0x000fe20000011600 */
[----:B------:R-:W-:Y:S01]  /*0240*/  IMAD.WIDE R4, R5, 0x8, R2 ;  /* 0x0000000805047825 */ /* 0x000fe200078e0202 */
[----:B------:R-:W-:Y:S02]  /*0250*/  LOP3.LUT R13, R8, 0x6, RZ, 0xc0, !PT ;  /* 0x00000006080d7812 */ /* 0x000fe400078ec0ff */
[----:B------:R-:W-:Y:S02]  /*0260*/  IADD3.X R7, PT, PT, R11, R7, R10, P1, !PT ;  /* 0x000000070b077210 */ /* 0x000fe40000ffe40a */
[----:B------:R-:W-:-:S02]  /*0270*/  IADD3 R4, P0, PT, R4, R13, RZ ;  /* 0x0000000d04047210 */ /* 0x000fc40007f1e0ff */
[----:B------:R-:W-:Y:S02]  /*0280*/  IADD3 R2, P1, PT, R9, R2, RZ ;  /* 0x0000000209027210 */ /* 0x000fe40007f3e0ff */
[----:B--2---:R-:W2:Y:S01]  /*0290*/  LDG.E.64 R6, desc[UR4][R6.64] ;  /* 0x0000000406067981 */ /* 0x004ea2000c1e1b00 */
[----:B------:R-:W-:Y:S02]  /*02a0*/  IMAD.X R5, RZ, RZ, R5, P0 ;  /* 0x000000ffff057224 */ /* 0x000fe400000e0605 */
[----:B------:R-:W-:-:S04]  /*02b0*/  IMAD.X R3, R11, 0x1, R3, P1 ;  /* 0x000000010b037824 */ /* 0x000fc800008e0603 */
[----:B------:R-:W3:Y:S04]  /*02c0*/  LDG.E.U16 R5, desc[UR4][R4.64] ;  /* 0x0000000404057981 */ /* 0x000ee8000c1e1500 */
[----:B------:R-:W4:Y:S01]  /*02d0*/  LDG.E.64 R14, desc[UR4][R2.64] ;  /* 0x00000004020e7981 */ /* 0x000f22000c1e1b00 */
[----:B--2---:R-:W-:Y:S02]  /*02e0*/  PRMT R0, R6, 0x7632, R0 ;  /* 0x0000763206007816 */ /* 0x004fe40000000000 */
[----:B------:R-:W-:Y:S01]  /*02f0*/  PRMT R8, R7, 0x7632, R8 ;  /* 0x0000763207087816 */ /* 0x000fe20000000008 */
[----:B---3--:R-:W-:Y:S02]  /*0300*/  IMAD.IADD R10, R5, 0x1, R6 ;  /* 0x00000001050a7824 */ /* 0x008fe400078e0206 */
[----:B------:R-:W-:-:S02]  /*0310*/  IMAD.IADD R0, R0, 0x1, R5 ;  /* 0x0000000100007824 */ /* 0x000fc400078e0205 */
[----:B------:R-:W-:Y:S01]  /*0320*/  IMAD.IADD R12, R5, 0x1, R7 ;  /* 0x00000001050c7824 */ /* 0x000fe200078e0207 */
[C---:B----4-:R-:W-:Y:S01]  /*0330*/  PRMT R16, R15.reuse, 0x7610, R16 ;  /* 0x000076100f107816 */ /* 0x050fe20000000010 */
[--C-:B------:R-:W-:Y:S01]  /*0340*/  IMAD.IADD R8, R8, 0x1, R5.reuse ;  /* 0x0000000108087824 */ /* 0x100fe200078e0205 */
[----:B------:R-:W-:Y:S02]  /*0350*/  PRMT R5, R14, 0x7632, R5 ;  /* 0x000076320e057816 */ /* 0x000fe40000000005 */
[----:B------:R-:W-:Y:S02]  /*0360*/  PRMT R6, R15, 0x7632, R6 ;  /* 0x000076320f067816 */ /* 0x000fe40000000006 */
[----:B------:R-:W-:Y:S02]  /*0370*/  VIMNMX.S16x2 R10, PT, PT, R10, R14, PT ;  /* 0x0000000e0a0a7248 */ /* 0x000fe40003fe0300 */
[----:B------:R-:W-:Y:S02]  /*0380*/  VIMNMX.S16x2 R12, PT, PT, R12, R16, PT ;  /* 0x000000100c0c7248 */ /* 0x000fe40003fe0300 */
[----:B------:R-:W-:-:S02]  /*0390*/  VIMNMX.S16x2 R5, PT, PT, R0, R5, PT ;  /* 0x0000000500057248 */ /* 0x000fc40003fe0300 */
[----:B------:R-:W-:Y:S02]  /*03a0*/  VIMNMX.S16x2 R6, PT, PT, R8, R6, PT ;  /* 0x0000000608067248 */ /* 0x000fe40003fe0300 */
[----:B------:R-:W-:Y:S02]  /*03b0*/  PRMT R10, R10, 0x5410, R5 ;  /* 0x000054100a0a7816 */ /* 0x000fe40000000005 */
[----:B------:R-:W-:-:S05]  /*03c0*/  PRMT R11, R12, 0x5410, R6 ;  /* 0x000054100c0b7816 */ /* 0x000fca0000000006 */
[----:B------:R-:W-:Y:S01]  /*03d0*/  STG.E.64 desc[UR4][R2.64], R10 ;  /* 0x0000000a02007986 */ /* 0x000fe2000c101b04 */
[----:B------:R-:W-:Y:S05]  /*03e0*/  EXIT ;  /* 0x000000000000794d */ /* 0x000fea0003800000 */
.L_x_38:
        /* <DEDUP_REMOVED lines=9> */
.L_x_48:


//--------------------- .text._Z27FW_simple_kernel_vectorizedP6short4xi --------------------------
	.section	.text._Z27FW_simple_kernel_vectorizedP6short4xi,"ax",@progbits
	.align	128
        .global         _Z27FW_simple_kernel_vectorizedP6short4xi
        .type           _Z27FW_simple_kernel_vectorizedP6short4xi,@function
        .size           _Z27FW_simple_kernel_vectorizedP6short4xi,(.L_x_49 - _Z27FW_simple_kernel_vectorizedP6short4xi)
        .other          _Z27FW_simple_kernel_vectorizedP6short4xi,@"STO_CUDA_ENTRY STV_DEFAULT"
_Z27FW_simple_kernel_vectorizedP6short4xi:
.text._Z27FW_simple_kernel_vectorizedP6short4xi:
        /* <DEDUP_REMOVED lines=10> */
[----:B------:R-:W-:Y:S02]  /*00a0*/  IMAD.U32 R2, RZ, RZ, UR7 ;  /* 0x00000007ff027e24 */ /* 0x000fe4000f8e00ff */
[----:B0-----:R-:W-:-:S05]  /*00b0*/  IMAD R6, R6, UR5, R7 ;  /* 0x0000000506067c24 */ /* 0x001fca000f8e0207 */
[----:B------:R-:W-:Y:S01]  /*00c0*/  ISETP.LT.U32.AND P1, PT, R6, UR6, PT ;  /* 0x0000000606007c0c */ /* 0x000fe2000bf21070 */
[----:B-1----:R-:W-:-:S03]  /*00d0*/  IMAD R5, R5, UR4, R0 ;  /* 0x0000000405057c24 */ /* 0x002fc6000f8e0200 */
[----:B------:R-:W-:Y:S02]  /*00e0*/  ISETP.GT.AND.EX P1, PT, R2, RZ, PT, P1 ;  /* 0x000000ff0200720c */ /* 0x000fe40003f24310 */
[----:B------:R-:W-:Y:S02]  /*00f0*/  ISETP.GE.U32.AND P0, PT, R5, UR8, PT ;  /* 0x0000000805007c0c */ /* 0x000fe4000bf06070 */
[----:B------:R-:W-:-:S04]  /*0100*/  SHF.R.S32.HI R0, RZ, 0x1f, R5 ;  /* 0x0000001fff007819 */ /* 0x000fc80000011405 */
[----:B------:R-:W-:-:S13]  /*0110*/  ISETP.GE.OR.EX P0, PT, R0, UR9, !P1, P0 ;  /* 0x0000000900007c0c */ /* 0x000fda000cf06700 */
[----:B------:R-:W-:Y:S05]  /*0120*/  @P0 EXIT ;  /* 0x000000000000094d */ /* 0x000fea0003800000 */
[----:B------:R-:W0:Y:S01]  /*0130*/  LDC R11, c[0x0][0x390] ;  /* 0x0000e400ff0b7b82 */ /* 0x000e220000000800 */
[----:B------:R-:W1:Y:S01]  /*0140*/  LDCU.64 UR8, c[0x0][0x380] ;  /* 0x00007000ff0877ac */ /* 0x000e620008000a00 */
[----:B------:R-:W-:Y:S02]  /*0150*/  IMAD R3, R5, UR7, RZ ;  /* 0x0000000705037c24 */ /* 0x000fe4000f8e02ff */
[----:B------:R-:W-:Y:S01]  /*0160*/  IMAD.MOV.U32 R7, RZ, RZ, RZ ;  /* 0x000000ffff077224 */ /* 0x000fe200078e00ff */
[----:B------:R-:W2:Y:S01]  /*0170*/  LDCU.64 UR4, c[0x0][0x358] ;  /* 0x00006b00ff0477ac */ /* 0x000ea20008000a00 */
[----:B------:R-:W-:Y:S01]  /*0180*/  IMAD R13, R0, UR6, R3 ;  /* 0x00000006000d7c24 */ /* 0x000fe2000f8e0203 */
[--C-:B0-----:R-:W-:Y:S01]  /*0190*/  SHF.R.S32.HI R2, RZ, 0x2, R11.reuse ;  /* 0x00000002ff027819 */ /* 0x101fe2000001140b */
[C---:B------:R-:W-:Y:S01]  /*01a0*/  IMAD R9, R11.reuse, UR7, RZ ;  /* 0x000000070b097c24 */ /* 0x040fe2000f8e02ff */
[----:B------:R-:W-:Y:S01]  /*01b0*/  SHF.R.S32.HI R8, RZ, 0x1f, R11 ;  /* 0x0000001fff087819 */ /* 0x000fe2000001140b */
[----:B------:R-:W-:Y:S01]  /*01c0*/  IMAD.SHL.U32 R0, R11, 0x2, RZ ;  /* 0x000000020b007824 */ /* 0x000fe200078e00ff */
[----:B------:R-:W-:-:S03]  /*01d0*/  SHF.R.S32.HI R3, RZ, 0x1f, R2 ;  /* 0x0000001fff037819 */ /* 0x000fc60000011402 */
[----:B------:R-:W-:Y:S01]  /*01e0*/  IMAD R9, R8, UR6, R9 ;  /* 0x0000000608097c24 */ /* 0x000fe2000f8e0209 */
[----:B------:R-:W-:Y:S01]  /*01f0*/  LOP3.LUT R0, R0, 0x6, RZ, 0xc0, !PT ;  /* 0x0000000600007812 */ /* 0x000fe200078ec0ff */
[----:B------:R-:W-:-:S04]  /*0200*/  IMAD.WIDE.U32 R2, R5, UR6, R2 ;  /* 0x0000000605027c25 */ /* 0x000fc8000f8e0002 */
[----:B------:R-:W-:-:S04]  /*0210*/  IMAD.WIDE.U32 R4, R5, UR6, R6 ;  /* 0x0000000605047c25 */ /* 0x000fc8000f8e0006 */
[----:B------:R-:W-:Y:S01]  /*0220*/  IMAD.WIDE.U32 R6, R11, UR6, R6 ;  /* 0x000000060b067c25 */ /* 0x000fe2000f8e0006 */
[----:B-1----:R-:W-:-:S03]  /*0230*/  LEA R11, P0, R2, UR8, 0x3 ;  /* 0x00000008020b7c11 */ /* 0x002fc6000f8018ff */
[----:B------:R-:W-:Y:S01]  /*0240*/  IMAD.IADD R3, R13, 0x1, R3 ;  /* 0x000000010d037824 */ /* 0x000fe200078e0203 */
[----:B------:R-:W-:Y:S01]  /*0250*/  LEA R8, P1, R6, UR8, 0x3 ;  /* 0x0000000806087c11 */ /* 0x000fe2000f8218ff */
[----:B------:R-:W-:Y:S02]  /*0260*/  IMAD.IADD R7, R7, 0x1, R9 ;  /* 0x0000000107077824 */ /* 0x000fe400078e0209 */
[----:B------:R-:W-:Y:S01]  /*0270*/  IMAD.IADD R5, R5, 0x1, R13 ;  /* 0x0000000105057824 */ /* 0x000fe200078e020d */
[----:B------:R-:W-:Y:S02]  /*0280*/  LEA.HI.X R3, R2, UR9, R3, 0x3, P0 ;  /* 0x0000000902037c11 */ /* 0x000fe400080f1c03 */
[----:B------:R-:W-:Y:S02]  /*0290*/  IADD3 R10, P0, PT, R0, R11, RZ ;  /* 0x0000000b000a7210 */ /* 0x000fe40007f1e0ff */
[----:B------:R-:W-:Y:S02]  /*02a0*/  LEA.HI.X R9, R6, UR9, R7, 0x3, P1 ;  /* 0x0000000906097c11 */ /* 0x000fe400088f1c07 */
[----:B------:R-:W-:Y:S01]  /*02b0*/  LEA R2, P1, R4, UR8, 0x3 ;  /* 0x0000000804027c11 */ /* 0x000fe2000f8218ff */
[----:B------:R-:W-:-:S03]  /*02c0*/  IMAD.X R11, RZ, RZ, R3, P0 ;  /* 0x000000ffff0b7224 */ /* 0x000fc600000e0603 */
[----:B--2---:R-:W2:Y:S01]  /*02d0*/  LDG.E.64 R8, desc[UR4][R8.64] ;  /* 0x0000000408087981 */ /* 0x004ea2000c1e1b00 */
[----:B------:R-:W-:-:S03]  /*02e0*/  LEA.HI.X R3, R4, UR9, R5, 0x3, P1 ;  /* 0x0000000904037c11 */ /* 0x000fc600088f1c05 */
        /* <DEDUP_REMOVED lines=8> */
[----:B------:R-:W-:Y:S01]  /*0370*/  IMAD.IADD R4, R4, 0x1, R11 ;  /* 0x0000000104047824 */ /* 0x000fe200078e020b */
        /* <DEDUP_REMOVED lines=10> */
.L_x_39:
        /* <DEDUP_REMOVED lines=14> */
.L_x_49:


//--------------------- .text._Z22FW_simple_kernel_pitchPsxxi --------------------------
	.section	.text._Z22FW_simple_kernel_pitchPsxxi,"ax",@progbits
	.align	128
        .global         _Z22FW_simple_kernel_pitchPsxxi
        .type           _Z22FW_simple_kernel_pitchPsxxi,@function
        .size           _Z22FW_simple_kernel_pitchPsxxi,(.L_x_50 - _Z22FW_simple_kernel_pitchPsxxi)
        .other          _Z22FW_simple_kernel_pitchPsxxi,@"STO_CUDA_ENTRY STV_DEFAULT"
_Z22FW_simple_kernel_pitchPsxxi:
.text._Z22FW_simple_kernel_pitchPsxxi:
[----:B------:R-:W-:Y:S01]  /*0000*/  LDC R1, c[0x0][0x37c] ;  /* 0x0000df00ff017b82 */ /* 0x000fe20000000800 */
[----:B------:R-:W0:Y:S07]  /*0010*/  S2R R0, SR_TID.X ;  /* 0x0000000000007919 */ /* 0x000e2e0000002100 */
[----:B------:R-:W0:Y:S01]  /*0020*/  S2UR UR4, SR_CTAID.X ;  /* 0x00000000000479c3 */ /* 0x000e220000002500 */
[----:B------:R-:W1:Y:S01]  /*0030*/  LDCU.64 UR6, c[0x0][0x390] ;  /* 0x00007200ff0677ac */ /* 0x000e620008000a00 */
[----:B------:R-:W2:Y:S06]  /*0040*/  S2R R5, SR_TID.Y ;  /* 0x0000000000057919 */ /* 0x000eac0000002200 */
[----:B------:R-:W0:Y:S08]  /*0050*/  LDC R3, c[0x0][0x360] ;  /* 0x0000d800ff037b82 */ /* 0x000e300000000800 */
[----:B------:R-:W2:Y:S08]  /*0060*/  S2UR UR5, SR_CTAID.Y ;  /* 0x00000000000579c3 */ /* 0x000eb00000002600 */
[----:B------:R-:W2:Y:S01]  /*0070*/  LDC R2, c[0x0][0x364] ;  /* 0x0000d900ff027b82 */ /* 0x000ea20000000800 */
[----:B0-----:R-:W-:-:S07]  /*0080*/  IMAD R3, R3, UR4, R0 ;  /* 0x0000000403037c24 */ /* 0x001fce000f8e0200 */
[----:B------:R-:W0:Y:S01]  /*0090*/  LDC R13, c[0x0][0x398] ;  /* 0x0000e600ff0d7b82 */ /* 0x000e220000000800 */
[----:B--2---:R-:W-:Y:S01]  /*00a0*/  IMAD R0, R2, UR5, R5 ;  /* 0x0000000502007c24 */ /* 0x004fe2000f8e0205 */
[----:B------:R-:W-:-:S06]  /*00b0*/  SHF.R.S32.HI R2, RZ, 0x1f, R3 ;  /* 0x0000001fff027819 */ /* 0x000fcc0000011403 */
[----:B------:R-:W2:Y:S01]  /*00c0*/  LDC.64 R4, c[0x0][0x380] ;  /* 0x0000e000ff047b82 */ /* 0x000ea20000000a00 */
[----:B------:R-:W3:Y:S01]  /*00d0*/  LDCU.64 UR4, c[0x0][0x388] ;  /* 0x00007100ff0477ac */ /* 0x000ee20008000a00 */
[----:B------:R-:W-:-:S04]  /*00e0*/  ISETP.GT.U32.AND P0, PT, R3, R0, PT ;  /* 0x000000000300720c */ /* 0x000fc80003f04070 */
[----:B------:R-:W-:Y:S02]  /*00f0*/  ISETP.GT.AND.EX P0, PT, R2, RZ, PT, P0 ;  /* 0x000000ff0200720c */ /* 0x000fe40003f04300 */
[----:B0-----:R-:W-:Y:S02]  /*0100*/  SHF.R.S32.HI R7, RZ, 0x1f, R13 ;  /* 0x0000001fff077819 */ /* 0x001fe4000001140d */
[----:B------:R-:W-:-:S04]  /*0110*/  SEL R6, R3, R0, P0 ;  /* 0x0000000003067207 */ /* 0x000fc80000000000 */
[----:B-1----:R-:W-:Y:S02]  /*0120*/  ISETP.GE.U32.AND P1, PT, R6, UR6, PT ;  /* 0x0000000606007c0c */ /* 0x002fe4000bf26070 */
[C---:B------:R-:W-:Y:S01]  /*0130*/  SEL R6, R2.reuse, RZ, P0 ;  /* 0x000000ff02067207 */ /* 0x040fe20000000000 */
[----:B---3--:R-:W-:-:S03]  /*0140*/  IMAD R2, R2, UR4, RZ ;  /* 0x0000000402027c24 */ /* 0x008fc6000f8e02ff */
[----:B------:R-:W-:Y:S01]  /*0150*/  ISETP.GE.AND.EX P0, PT, R6, UR7, PT, P1 ;  /* 0x0000000706007c0c */ /* 0x000fe2000bf06310 */
[----:B------:R-:W-:Y:S02]  /*0160*/  IMAD R6, R7, UR4, RZ ;  /* 0x0000000407067c24 */ /* 0x000fe4000f8e02ff */
[C---:B------:R-:W-:Y:S02]  /*0170*/  IMAD R11, R3.reuse, UR5, R2 ;  /* 0x00000005030b7c24 */ /* 0x040fe4000f8e0202 */
[----:B--2---:R-:W-:-:S04]  /*0180*/  IMAD.WIDE.U32 R2, R3, UR4, R4 ;  /* 0x0000000403027c25 */ /* 0x004fc8000f8e0004 */
[----:B------:R-:W-:-:S04]  /*0190*/  IMAD.WIDE.U32 R4, R13, UR4, R4 ;  /* 0x000000040d047c25 */ /* 0x000fc8000f8e0004 */
[----:B------:R-:W-:Y:S01]  /*01a0*/  IMAD R10, R13, UR5, R6 ;  /* 0x000000050d0a7c24 */ /* 0x000fe2000f8e0206 */
[----:B------:R-:W-:Y:S06]  /*01b0*/  @P0 EXIT ;  /* 0x000000000000094d */ /* 0x000fec0003800000 */
[----:B------:R-:W0:Y:S01]  /*01c0*/  LDCU.64 UR4, c[0x0][0x358] ;  /* 0x00006b00ff0477ac */ /* 0x000e220008000a00 */
[----:B------:R-:W-:Y:S01]  /*01d0*/  IMAD.SHL.U32 R9, R0, 0x2, RZ ;  /* 0x0000000200097824 */ /* 0x000fe200078e00ff */
[----:B------:R-:W-:Y:S01]  /*01e0*/  LEA R6, P0, R13, R2, 0x1 ;  /* 0x000000020d067211 */ /* 0x000fe200078008ff */
[----:B------:R-:W-:Y:S01]  /*01f0*/  IMAD.IADD R8, R3, 0x1, R11 ;  /* 0x0000000103087824 */ /* 0x000fe200078e020b */
[----:B------:R-:W-:Y:S02]  /*0200*/  SHF.R.U32.HI R3, RZ, 0x1f, R0 ;  /* 0x0000001fff037819 */ /* 0x000fe40000011600 */
[----:B------:R-:W-:Y:S02]  /*0210*/  IADD3 R4, P1, PT, R9, R4, RZ ;  /* 0x0000000409047210 */ /* 0x000fe40007f3e0ff */
[----:B------:R-:W-:Y:S02]  /*0220*/  LEA.HI.X R7, R13, R8, R7, 0x1, P0 ;  /* 0x000000080d077211 */ /* 0x000fe400000f0c07 */
[----:B------:R-:W-:-:S02]  /*0230*/  IADD3.X R5, PT, PT, R3, R5, R10, P1, !PT ;  /* 0x0000000503057210 */ /* 0x000fc40000ffe40a */
[----:B------:R-:W-:Y:S01]  /*0240*/  IADD3 R2, P0, PT, R9, R2, RZ ;  /* 0x0000000209027210 */ /* 0x000fe20007f1e0ff */
[----:B0-----:R-:W2:Y:S04]  /*0250*/  LDG.E.U16 R6, desc[UR4][R6.64] ;  /* 0x0000000406067981 */ /* 0x001ea8000c1e1500 */
[----:B------:R-:W3:Y:S01]  /*0260*/  LDG.E.U16 R5, desc[UR4][R4.64] ;  /* 0x0000000404057981 */ /* 0x000ee2000c1e1500 */
[----:B------:R-:W-:-:S05]  /*0270*/  IMAD.X R3, R3, 0x1, R8, P0 ;  /* 0x0000000103037824 */ /* 0x000fca00000e0608 */
[----:B------:R-:W4:Y:S01]  /*0280*/  LDG.E.S16 R0, desc[UR4][R2.64] ;  /* 0x0000000402007981 */ /* 0x000f22000c1e1700 */
[----:B--2---:R-:W-:Y:S02]  /*0290*/  PRMT R8, R6, 0x9910, RZ ;  /* 0x0000991006087816 */ /* 0x004fe400000000ff */
[----:B---3--:R-:W-:-:S05]  /*02a0*/  PRMT R9, R5, 0x9910, RZ ;  /* 0x0000991005097816 */ /* 0x008fca00000000ff */
[----:B------:R-:W-:-:S05]  /*02b0*/  IMAD.IADD R9, R8, 0x1, R9 ;  /* 0x0000000108097824 */ /* 0x000fca00078e0209 */
[----:B----4-:R-:W-:-:S13]  /*02c0*/  ISETP.GE.AND P0, PT, R9, R0, PT ;  /* 0x000000000900720c */ /* 0x010fda0003f06270 */
[----:B------:R-:W-:Y:S05]  /*02d0*/  @P0 EXIT ;  /* 0x000000000000094d */ /* 0x000fea0003800000 */
[----:B------:R-:W-:-:S05]  /*02e0*/  IMAD.IADD R5, R6, 0x1, R5 ;  /* 0x0000000106057824 */ /* 0x000fca00078e0205 */
[----:B------:R-:W-:Y:S01]  /*02f0*/  STG.E.U16 desc[UR4][R2.64], R5 ;  /* 0x0000000502007986 */ /* 0x000fe2000c101504 */
[----:B------:R-:W-:Y:S05]  /*0300*/  EXIT ;  /* 0x000000000000794d */ /* 0x000fea0003800000 */
.L_x_40:
        /* <DEDUP_REMOVED lines=15> */
.L_x_50:


//--------------------- .text._Z16FW_simple_kernelPsxi --------------------------
	.section	.text._Z16FW_simple_kernelPsxi,"ax",@progbits
	.align	128
        .global         _Z16FW_simple_kernelPsxi
        .type           _Z16FW_simple_kernelPsxi,@function
        .size           _Z16FW_simple_kernelPsxi,(.L_x_51 - _Z16FW_simple_kernelPsxi)
        .other          _Z16FW_simple_kernelPsxi,@"STO_CUDA_ENTRY STV_DEFAULT"
_Z16FW_simple_kernelPsxi:
.text._Z16FW_simple_kernelPsxi:
[----:B------:R-:W-:Y:S01]  /*0000*/  LDC R1, c[0x0][0x37c] ;  /* 0x0000df00ff017b82 */ /* 0x000fe20000000800 */
[----:B------:R-:W0:Y:S07]  /*0010*/  S2R R0, SR_TID.X ;  /* 0x0000000000007919 */ /* 0x000e2e0000002100 */
[----:B------:R-:W0:Y:S01]  /*0020*/  LDC R13, c[0x0][0x360] ;  /* 0x0000d800ff0d7b82 */ /* 0x000e220000000800 */
[----:B------:R-:W1:Y:S01]  /*0030*/  LDCU.64 UR6, c[0x0][0x388] ;  /* 0x00007100ff0677ac */ /* 0x000e620008000a00 */
[----:B------:R-:W2:Y:S06]  /*0040*/  S2R R3, SR_TID.Y ;  /* 0x0000000000037919 */ /* 0x000eac0000002200 */
[----:B------:R-:W0:Y:S08]  /*0050*/  S2UR UR4, SR_CTAID.X ;  /* 0x00000000000479c3 */ /* 0x000e300000002500 */
[----:B------:R-:W2:Y:S08]  /*0060*/  S2UR UR5, SR_CTAID.Y ;  /* 0x00000000000579c3 */ /* 0x000eb00000002600 */
[----:B------:R-:W2:Y:S01]  /*0070*/  LDC R2, c[0x0][0x364] ;  /* 0x0000d900ff027b82 */ /* 0x000ea20000000800 */
[----:B0-----:R-:W-:-:S05]  /*0080*/  IMAD R13, R13, UR4, R0 ;  /* 0x000000040d0d7c24 */ /* 0x001fca000f8e0200 */
[----:B------:R-:W-:Y:S01]  /*0090*/  SHF.R.S32.HI R0, RZ, 0x1f, R13 ;  /* 0x0000001fff007819 */ /* 0x000fe2000001140d */
[----:B--2---:R-:W-:-:S05]  /*00a0*/  IMAD R2, R2, UR5, R3 ;  /* 0x0000000502027c24 */ /* 0x004fca000f8e0203 */
[----:B------:R-:W-:-:S04]  /*00b0*/  ISETP.GT.U32.AND P0, PT, R13, R2, PT ;  /* 0x000000020d00720c */ /* 0x000fc80003f04070 */
[----:B------:R-:W-:-:S04]  /*00c0*/  ISETP.GT.AND.EX P0, PT, R0, RZ, PT, P0 ;  /* 0x000000ff0000720c */ /* 0x000fc80003f04300 */
[----:B------:R-:W-:Y:S02]  /*00d0*/  SEL R4, R13, R2, P0 ;  /* 0x000000020d047207 */ /* 0x000fe40000000000 */
[----:B------:R-:W-:Y:S02]  /*00e0*/  SEL R5, R0, RZ, P0 ;  /* 0x000000ff00057207 */ /* 0x000fe40000000000 */
[----:B-1----:R-:W-:-:S04]  /*00f0*/  ISETP.GE.U32.AND P0, PT, R4, UR6, PT ;  /* 0x0000000604007c0c */ /* 0x002fc8000bf06070 */
[----:B------:R-:W-:-:S13]  /*0100*/  ISETP.GE.AND.EX P0, PT, R5, UR7, PT, P0 ;  /* 0x0000000705007c0c */ /* 0x000fda000bf06300 */
[----:B------:R-:W-:Y:S05]  /*0110*/  @P0 EXIT ;  /* 0x000000000000094d */ /* 0x000fea0003800000 */
[----:B------:R-:W0:Y:S01]  /*0120*/  LDC R6, c[0x0][0x390] ;  /* 0x0000e400ff067b82 */ /* 0x000e220000000800 */
[----:B------:R-:W1:Y:S01]  /*0130*/  LDCU.64 UR8, c[0x0][0x380] ;  /* 0x00007000ff0877ac */ /* 0x000e620008000a00 */
[----:B------:R-:W-:Y:S02]  /*0140*/  IMAD R0, R0, UR6, RZ ;  /* 0x0000000600007c24 */ /* 0x000fe4000f8e02ff */
[----:B------:R-:W-:Y:S01]  /*0150*/  IMAD.MOV.U32 R3, RZ, RZ, RZ ;  /* 0x000000ffff037224 */ /* 0x000fe200078e00ff */
[----:B------:R-:W2:Y:S01]  /*0160*/  LDCU.64 UR4, c[0x0][0x358] ;  /* 0x00006b00ff0477ac */ /* 0x000ea20008000a00 */
[----:B------:R-:W-:Y:S01]  /*0170*/  IMAD R15, R13, UR7, R0 ;  /* 0x000000070d0f7c24 */ /* 0x000fe2000f8e0200 */
[----:B0-----:R-:W-:Y:S01]  /*0180*/  SHF.R.S32.HI R7, RZ, 0x1f, R6 ;  /* 0x0000001fff077819 */ /* 0x001fe20000011406 */
[----:B------:R-:W-:-:S04]  /*0190*/  IMAD.WIDE.U32 R8, R6, UR6, R2 ;  /* 0x0000000606087c25 */ /* 0x000fc8000f8e0002 */
[----:B------:R-:W-:Y:S01]  /*01a0*/  IMAD R11, R7, UR6, RZ ;  /* 0x00000006070b7c24 */ /* 0x000fe2000f8e02ff */
[----:B-1----:R-:W-:Y:S01]  /*01b0*/  LEA R10, P1, R8, UR8, 0x1 ;  /* 0x00000008080a7c11 */ /* 0x002fe2000f8208ff */
[----:B------:R-:W-:-:S04]  /*01c0*/  IMAD.WIDE.U32 R4, R13, UR6, R6 ;  /* 0x000000060d047c25 */ /* 0x000fc8000f8e0006 */
[----:B------:R-:W-:Y:S01]  /*01d0*/  IMAD R11, R6, UR7, R11 ;  /* 0x00000007060b7c24 */ /* 0x000fe2000f8e020b */
[----:B------:R-:W-:Y:S01]  /*01e0*/  LEA R6, P0, R4, UR8, 0x1 ;  /* 0x0000000804067c11 */ /* 0x000fe2000f8008ff */
[----:B------:R-:W-:Y:S02]  /*01f0*/  IMAD.IADD R7, R15, 0x1, R5 ;  /* 0x000000010f077824 */ /* 0x000fe400078e0205 */
[----:B------:R-:W-:-:S03]  /*0200*/  IMAD.IADD R5, R9, 0x1, R11 ;  /* 0x0000000109057824 */ /* 0x000fc600078e020b */
[----:B------:R-:W-:Y:S02]  /*0210*/  LEA.HI.X R7, R4, UR9, R7, 0x1, P0 ;  /* 0x0000000904077c11 */ /* 0x000fe400080f0c07 */
[----:B------:R-:W-:Y:S01]  /*0220*/  LEA.HI.X R11, R8, UR9, R5, 0x1, P1 ;  /* 0x00000009080b7c11 */ /* 0x000fe200088f0c05 */
[----:B------:R-:W-:Y:S02]  /*0230*/  IMAD.WIDE.U32 R4, R13, UR6, R2 ;  /* 0x000000060d047c25 */ /* 0x000fe4000f8e0002 */
[----:B--2---:R-:W2:Y:S02]  /*0240*/  LDG.E.U16 R6, desc[UR4][R6.64] ;  /* 0x0000000406067981 */ /* 0x004ea4000c1e1500 */
[----:B------:R-:W-:Y:S01]  /*0250*/  IMAD.IADD R3, R5, 0x1, R15 ;  /* 0x0000000105037824 */ /* 0x000fe200078e020f */
[C---:B------:R-:W-:Y:S01]  /*0260*/  LEA R2, P0, R4.reuse, UR8, 0x1 ;  /* 0x0000000804027c11 */ /* 0x040fe2000f8008ff */
[----:B------:R-:W3:Y:S03]  /*0270*/  LDG.E.U16 R11, desc[UR4][R10.64] ;  /* 0x000000040a0b7981 */ /* 0x000ee6000c1e1500 */
[----:B------:R-:W-:-:S05]  /*0280*/  LEA.HI.X R3, R4, UR9, R3, 0x1, P0 ;  /* 0x0000000904037c11 */ /* 0x000fca00080f0c03 */
        /* <DEDUP_REMOVED lines=9> */
.L_x_41:
        /* <DEDUP_REMOVED lines=14> */
.L_x_51:


//--------------------- .nv.shared._Z23blocked_FW_phase3_pitchPsxxii --------------------------
	.section	.nv.shared._Z23blocked_FW_phase3_pitchPsxxii,"aw",@nobits
	.sectionflags	@""
	.align	16
	.zero		1024


//--------------------- .nv.shared.reserved.0     --------------------------
	.section	.nv.shared.reserved.0,"aw",@nobits
	.weak		__nv_reservedSMEM_offset_0_alias
	.size		__nv_reservedSMEM_offset_0_alias, 0, 64
	.other		__nv_reservedSMEM_offset_0_alias,@"STO_CUDA_RESERVED_SHARED STV_DEFAULT"
__nv_reservedSMEM_offset_0_alias:
	.zero		0
	.zero		64


//--------------------- .nv.shared._Z17blocked_FW_phase3Psxii --------------------------
	.section	.nv.shared._Z17blocked_FW_phase3Psxii,"aw",@nobits
	.sectionflags	@""
	.align	16
	.zero		1024


//--------------------- .nv.shared._Z23blocked_FW_phase2_pitchPsxxii --------------------------
	.section	.nv.shared._Z23blocked_FW_phase2_pitchPsxxii,"aw",@nobits
	.sectionflags	@""
	.align	16
	.zero		1024


//--------------------- .nv.shared._Z17blocked_FW_phase2Psxii --------------------------
	.section	.nv.shared._Z17blocked_FW_phase2Psxii,"aw",@nobits
	.sectionflags	@""
	.align	16
	.zero		1024


//--------------------- .nv.shared._Z23blocked_FW_phase1_pitchPsxxii --------------------------
	.section	.nv.shared._Z23blocked_FW_phase1_pitchPsxxii,"aw",@nobits
	.sectionflags	@""
	.align	16
	.zero		1024


//--------------------- .nv.shared._Z17blocked_FW_phase1Psxii --------------------------
	.section	.nv.shared._Z17blocked_FW_phase1Psxii,"aw",@nobits
	.sectionflags	@""
	.align	16
	.zero		1024


//--------------------- .nv.shared._Z33FW_simple_kernel_vectorized_pitchP6short4xxi --------------------------
	.section	.nv.shared._Z33FW_simple_kernel_vectorized_pitchP6short4xxi,"aw",@nobits
	.sectionflags	@""
	.align	16
	.zero		1024


//--------------------- .nv.shared._Z27FW_simple_kernel_vectorizedP6short4xi --------------------------
	.section	.nv.shared._Z27FW_simple_kernel_vectorizedP6short4xi,"aw",@nobits
	.sectionflags	@""
	.align	16
	.zero		1024


//--------------------- .nv.shared._Z22FW_simple_kernel_pitchPsxxi --------------------------
	.section	.nv.shared._Z22FW_simple_kernel_pitchPsxxi,"aw",@nobits
	.sectionflags	@""
	.align	16
	.zero		1024


//--------------------- .nv.shared._Z16FW_simple_kernelPsxi --------------------------
	.section	.nv.shared._Z16FW_simple_kernelPsxi,"aw",@nobits
	.sectionflags	@""
	.align	16
	.zero		1024


//--------------------- .nv.constant0._Z23blocked_FW_phase3_pitchPsxxii --------------------------
	.section	.nv.constant0._Z23blocked_FW_phase3_pitchPsxxii,"a",@progbits
	.sectionflags	@""
	.align	4
.nv.constant0._Z23blocked_FW_phase3_pitchPsxxii:
	.zero		928


//--------------------- .nv.constant0._Z17blocked_FW_phase3Psxii --------------------------
	.section	.nv.constant0._Z17blocked_FW_phase3Psxii,"a",@progbits
	.sectionflags	@""
	.align	4
.nv.constant0._Z17blocked_FW_phase3Psxii:
	.zero		920


//--------------------- .nv.constant0._Z23blocked_FW_phase2_pitchPsxxii --------------------------
	.section	.nv.constant0._Z23blocked_FW_phase2_pitchPsxxii,"a",@progbits
	.sectionflags	@""
	.align	4
.nv.constant0._Z23blocked_FW_phase2_pitchPsxxii:
	.zero		928


//--------------------- .nv.constant0._Z17blocked_FW_phase2Psxii --------------------------
	.section	.nv.constant0._Z17blocked_FW_phase2Psxii,"a",@progbits
	.sectionflags	@""
	.align	4
.nv.constant0._Z17blocked_FW_phase2Psxii:
	.zero		920


//--------------------- .nv.constant0._Z23blocked_FW_phase1_pitchPsxxii --------------------------
	.section	.nv.constant0._Z23blocked_FW_phase1_pitchPsxxii,"a",@progbits
	.sectionflags	@""
	.align	4
.nv.constant0._Z23blocked_FW_phase1_pitchPsxxii:
	.zero		928


//--------------------- .nv.constant0._Z17blocked_FW_phase1Psxii --------------------------
	.section	.nv.constant0._Z17blocked_FW_phase1Psxii,"a",@progbits
	.sectionflags	@""
	.align	4
.nv.constant0._Z17blocked_FW_phase1Psxii:
	.zero		920


//--------------------- .nv.constant0._Z33FW_simple_kernel_vectorized_pitchP6short4xxi --------------------------
	.section	.nv.constant0._Z33FW_simple_kernel_vectorized_pitchP6short4xxi,"a",@progbits
	.sectionflags	@""
	.align	4
.nv.constant0._Z33FW_simple_kernel_vectorized_pitchP6short4xxi:
	.zero		924


//--------------------- .nv.constant0._Z27FW_simple_kernel_vectorizedP6short4xi --------------------------
	.section	.nv.constant0._Z27FW_simple_kernel_vectorizedP6short4xi,"a",@progbits
	.sectionflags	@""
	.align	4
.nv.constant0._Z27FW_simple_kernel_vectorizedP6short4xi:
	.zero		916


//--------------------- .nv.constant0._Z22FW_simple_kernel_pitchPsxxi --------------------------
	.section	.nv.constant0._Z22FW_simple_kernel_pitchPsxxi,"a",@progbits
	.sectionflags	@""
	.align	4
.nv.constant0._Z22FW_simple_kernel_pitchPsxxi:
	.zero		924


//--------------------- .nv.constant0._Z16FW_simple_kernelPsxi --------------------------
	.section	.nv.constant0._Z16FW_simple_kernelPsxi,"a",@progbits
	.sectionflags	@""
	.align	4
.nv.constant0._Z16FW_simple_kernelPsxi:
	.zero		916


//--------------------- SYMBOLS --------------------------

	.type		.nv.reservedSmem.offset0,@object
	.size		.nv.reservedSmem.offset0,0x4
	.type		.nv.reservedSmem.cap,@object
	.size		.nv.reservedSmem.cap,0x4
